// auto-generated by cutlass_sweep.gemm — config: {"arch": "sm_90", "cluster_m": 1, "cluster_n": 8, "dtype": "e5m2", "dtype_b": "e5m2", "layout": "nt", "stages": 0, "tile_k": 32, "tile_m": 128, "tile_n": 128}
#include "cutlass/cutlass.h"
#include "cutlass/gemm/collective/collective_builder.hpp"
#include "cutlass/gemm/device/gemm_universal_adapter.h"
#include "cutlass/gemm/kernel/gemm_universal.hpp"
#include "cutlass/epilogue/collective/collective_builder.hpp"

using ElemA = cutlass::float_e5m2_t;
using ElemB = cutlass::float_e5m2_t;
using ElemCD = cutlass::float_e5m2_t;
using Acc  = float;
using TileShape    = cute::Shape<cute::_128, cute::_128, cute::_32>;
using ClusterShape = cute::Shape<cute::_1, cute::_8, cute::_1>;

using CollectiveEpilogue = typename cutlass::epilogue::collective::CollectiveBuilder<
    cutlass::arch::Sm90, cutlass::arch::OpClassTensorOp,
    TileShape, ClusterShape,
    cutlass::epilogue::collective::EpilogueTileAuto,
    Acc, Acc,
    ElemCD, cutlass::layout::RowMajor, 128 / cutlass::sizeof_bits<ElemCD>::value,
    ElemCD, cutlass::layout::RowMajor, 128 / cutlass::sizeof_bits<ElemCD>::value,
    cutlass::epilogue::collective::EpilogueScheduleAuto
  >::CollectiveOp;

using CollectiveMainloop = typename cutlass::gemm::collective::CollectiveBuilder<
    cutlass::arch::Sm90, cutlass::arch::OpClassTensorOp,
    ElemA, cutlass::layout::RowMajor, 128 / cutlass::sizeof_bits<ElemA>::value,
    ElemB, cutlass::layout::ColumnMajor, 128 / cutlass::sizeof_bits<ElemB>::value,
    Acc,
    TileShape, ClusterShape,
    cutlass::gemm::collective::StageCountAutoCarveout<static_cast<int>(sizeof(typename CollectiveEpilogue::SharedStorage))>,
    cutlass::gemm::collective::KernelScheduleAuto
  >::CollectiveOp;

using GemmKernel = cutlass::gemm::kernel::GemmUniversal<
    cute::Shape<int,int,int,int>,
    CollectiveMainloop,
    CollectiveEpilogue
>;
using Gemm = cutlass::gemm::device::GemmUniversalAdapter<GemmKernel>;

// Force the device kernel symbol into the cubin without needing a host main.
auto* _anchor = &cutlass::device_kernel<GemmKernel>;


// ===== COMPILED SASS (sm_90a) =====

	.target	sm_90a

	.elftype	@"ET_EXEC"


//--------------------- .note.nv.tkinfo           --------------------------
	.section	.note.nv.tkinfo,"",@"SHT_NOTE"
	.sectionflags	@"SHF_NOTE_NV_TKINFO"
	.tkinfo
        /*0018*/ 	.word	0x00000002
        /*0030*/ 	.string	""
        /*0030*/ 	.string	"ptxas"
        /*0030*/ 	.string	"Cuda compilation tools, release 13.0, V13.0.88"
        /*0030*/ 	.string	"Build cuda_13.0.r13.0/compiler.36424714_0"
        /*0030*/ 	.string	"-arch sm_90a -m 64 "



//--------------------- .note.nv.cuinfo           --------------------------
	.section	.note.nv.cuinfo,"",@"SHT_NOTE"
	.sectionflags	@"SHF_NOTE_NV_CUINFO"
        /*0018*/ 	.short	0x0002
        /*001a*/ 	.short	0x005a
        /*001c*/ 	.short	0x0082
	.zero		2


//--------------------- .nv.info                  --------------------------
	.section	.nv.info,"",@"SHT_CUDA_INFO"
	.align	4


	//----- nvinfo : EIATTR_REGCOUNT
	.align		4
        /*0000*/ 	.byte	0x04, 0x2f
        /*0002*/ 	.short	(.L_12 - .L_11)
	.align		4
.L_11:
        /*0004*/ 	.word	index@(_ZN7cutlass13device_kernelINS_4gemm6kernel13GemmUniversalIN4cute5tupleIJiiiiEEENS1_10collective13CollectiveMmaINS1_37MainloopSm90TmaGmmaWarpSpecializedFP8ILi28ENS5_IJNS4_1CILi1EEENSA_ILi8EEESB_EEENS1_35KernelTmaWarpSpecializedCooperativeEEENS5_IJNSA_ILi128EEESG_NSA_ILi32EEEEEENS_12float_e5m2_tENS5_IJlSB_lEEESJ_SK_NS4_8TiledMMAINS4_8MMA_AtomIJNS4_4SM904GMMA31MMA_64x128x32_F32E5M2E5M2_SS_TNILNSO_7ScaleInE1ELSQ_1EEEEEENS4_6LayoutINS5_IJNSA_ILi2EEESB_SB_EEENS5_IJSB_NSA_ILi0EEESW_EEEEENS5_IJNS4_10UnderscoreESZ_SZ_EEEEENS4_23SM90_TMA_LOAD_MULTICASTENS4_14ComposedLayoutINS4_7SwizzleILi1ELi4ELi3EEENS4_18smem_ptr_flag_bitsILi8EEENST_INS5_IJSC_SH_EEENS5_IJSH_SB_EEEEEEEvNS4_8identityENS4_13SM90_TMA_LOADES1B_vS1C_EENS_8epilogue10collective6detail29Sm90TmaWarpSpecializedAdapterINS1G_15DefaultEpilogueISJ_SK_SK_NS1F_6thread17LinearCombinationISJ_Li1EffLNS1K_9ScaleType4KindE0ELNS_15FloatRoundStyleE2ESJ_EENS1_15EpilogueDefaultEEEEEvvEEEEvNT_6ParamsE)
        /*0008*/ 	.word	0x000000a8


	//----- nvinfo : EIATTR_FRAME_SIZE
	.align		4
.L_12:
        /*000c*/ 	.byte	0x04, 0x11
        /*000e*/ 	.short	(.L_14 - .L_13)
	.align		4
.L_13:
        /*0010*/ 	.word	index@(_ZN7cutlass13device_kernelINS_4gemm6kernel13GemmUniversalIN4cute5tupleIJiiiiEEENS1_10collective13CollectiveMmaINS1_37MainloopSm90TmaGmmaWarpSpecializedFP8ILi28ENS5_IJNS4_1CILi1EEENSA_ILi8EEESB_EEENS1_35KernelTmaWarpSpecializedCooperativeEEENS5_IJNSA_ILi128EEESG_NSA_ILi32EEEEEENS_12float_e5m2_tENS5_IJlSB_lEEESJ_SK_NS4_8TiledMMAINS4_8MMA_AtomIJNS4_4SM904GMMA31MMA_64x128x32_F32E5M2E5M2_SS_TNILNSO_7ScaleInE1ELSQ_1EEEEEENS4_6LayoutINS5_IJNSA_ILi2EEESB_SB_EEENS5_IJSB_NSA_ILi0EEESW_EEEEENS5_IJNS4_10UnderscoreESZ_SZ_EEEEENS4_23SM90_TMA_LOAD_MULTICASTENS4_14ComposedLayoutINS4_7SwizzleILi1ELi4ELi3EEENS4_18smem_ptr_flag_bitsILi8EEENST_INS5_IJSC_SH_EEENS5_IJSH_SB_EEEEEEEvNS4_8identityENS4_13SM90_TMA_LOADES1B_vS1C_EENS_8epilogue10collective6detail29Sm90TmaWarpSpecializedAdapterINS1G_15DefaultEpilogueISJ_SK_SK_NS1F_6thread17LinearCombinationISJ_Li1EffLNS1K_9ScaleType4KindE0ELNS_15FloatRoundStyleE2ESJ_EENS1_15EpilogueDefaultEEEEEvvEEEEvNT_6ParamsE)
        /*0014*/ 	.word	0x00000000


	//----- nvinfo : EIATTR_MIN_STACK_SIZE
	.align		4
.L_14:
        /*0018*/ 	.byte	0x04, 0x12
        /*001a*/ 	.short	(.L_16 - .L_15)
	.align		4
.L_15:
        /*001c*/ 	.word	index@(_ZN7cutlass13device_kernelINS_4gemm6kernel13GemmUniversalIN4cute5tupleIJiiiiEEENS1_10collective13CollectiveMmaINS1_37MainloopSm90TmaGmmaWarpSpecializedFP8ILi28ENS5_IJNS4_1CILi1EEENSA_ILi8EEESB_EEENS1_35KernelTmaWarpSpecializedCooperativeEEENS5_IJNSA_ILi128EEESG_NSA_ILi32EEEEEENS_12float_e5m2_tENS5_IJlSB_lEEESJ_SK_NS4_8TiledMMAINS4_8MMA_AtomIJNS4_4SM904GMMA31MMA_64x128x32_F32E5M2E5M2_SS_TNILNSO_7ScaleInE1ELSQ_1EEEEEENS4_6LayoutINS5_IJNSA_ILi2EEESB_SB_EEENS5_IJSB_NSA_ILi0EEESW_EEEEENS5_IJNS4_10UnderscoreESZ_SZ_EEEEENS4_23SM90_TMA_LOAD_MULTICASTENS4_14ComposedLayoutINS4_7SwizzleILi1ELi4ELi3EEENS4_18smem_ptr_flag_bitsILi8EEENST_INS5_IJSC_SH_EEENS5_IJSH_SB_EEEEEEEvNS4_8identityENS4_13SM90_TMA_LOADES1B_vS1C_EENS_8epilogue10collective6detail29Sm90TmaWarpSpecializedAdapterINS1G_15DefaultEpilogueISJ_SK_SK_NS1F_6thread17LinearCombinationISJ_Li1EffLNS1K_9ScaleType4KindE0ELNS_15FloatRoundStyleE2ESJ_EENS1_15EpilogueDefaultEEEEEvvEEEEvNT_6ParamsE)
        /*0020*/ 	.word	0x00000000
.L_16:


//--------------------- .nv.compat                --------------------------
	.section	.nv.compat,"",@"SHT_CUDA_COMPAT_INFO"
	.align	4
        /*0000*/ 	.byte	0x02, 0x09, 0x01, 0x00, 0x02, 0x02, 0x04, 0x00, 0x02, 0x05, 0x05, 0x00, 0x03, 0x07, 0x01, 0x01
        /*0010*/ 	.byte	0x02, 0x03, 0x01, 0x00, 0x02, 0x06, 0x01, 0x00, 0x04, 0x0b, 0x08, 0x00, 0x00, 0x00, 0x00, 0x00
        /*0020*/ 	.byte	0x00, 0x00, 0x00, 0x00


//--------------------- .nv.info._ZN7cutlass13device_kernelINS_4gemm6kernel13GemmUniversalIN4cute5tupleIJiiiiEEENS1_10collective13CollectiveMmaINS1_37MainloopSm90TmaGmmaWarpSpecializedFP8ILi28ENS5_IJNS4_1CILi1EEENSA_ILi8EEESB_EEENS1_35KernelTmaWarpSpecializedCooperativeEEENS5_IJNSA_ILi128EEESG_NSA_ILi32EEEEEENS_12float_e5m2_tENS5_IJlSB_lEEESJ_SK_NS4_8TiledMMAINS4_8MMA_AtomIJNS4_4SM904GMMA31MMA_64x128x32_F32E5M2E5M2_SS_TNILNSO_7ScaleInE1ELSQ_1EEEEEENS4_6LayoutINS5_IJNSA_ILi2EEESB_SB_EEENS5_IJSB_NSA_ILi0EEESW_EEEEENS5_IJNS4_10UnderscoreESZ_SZ_EEEEENS4_23SM90_TMA_LOAD_MULTICASTENS4_14ComposedLayoutINS4_7SwizzleILi1ELi4ELi3EEENS4_18smem_ptr_flag_bitsILi8EEENST_INS5_IJSC_SH_EEENS5_IJSH_SB_EEEEEEEvNS4_8identityENS4_13SM90_TMA_LOADES1B_vS1C_EENS_8epilogue10collective6detail29Sm90TmaWarpSpecializedAdapterINS1G_15DefaultEpilogueISJ_SK_SK_NS1F_6thread17LinearCombinationISJ_Li1EffLNS1K_9ScaleType4KindE0ELNS_15FloatRoundStyleE2ESJ_EENS1_15EpilogueDefaultEEEEEvvEEEEvNT_6ParamsE --------------------------
	.section	.nv.info._ZN7cutlass13device_kernelINS_4gemm6kernel13GemmUniversalIN4cute5tupleIJiiiiEEENS1_10collective13CollectiveMmaINS1_37MainloopSm90TmaGmmaWarpSpecializedFP8ILi28ENS5_IJNS4_1CILi1EEENSA_ILi8EEESB_EEENS1_35KernelTmaWarpSpecializedCooperativeEEENS5_IJNSA_ILi128EEESG_NSA_ILi32EEEEEENS_12float_e5m2_tENS5_IJlSB_lEEESJ_SK_NS4_8TiledMMAINS4_8MMA_AtomIJNS4_4SM904GMMA31MMA_64x128x32_F32E5M2E5M2_SS_TNILNSO_7ScaleInE1ELSQ_1EEEEEENS4_6LayoutINS5_IJNSA_ILi2EEESB_SB_EEENS5_IJSB_NSA_ILi0EEESW_EEEEENS5_IJNS4_10UnderscoreESZ_SZ_EEEEENS4_23SM90_TMA_LOAD_MULTICASTENS4_14ComposedLayoutINS4_7SwizzleILi1ELi4ELi3EEENS4_18smem_ptr_flag_bitsILi8EEENST_INS5_IJSC_SH_EEENS5_IJSH_SB_EEEEEEEvNS4_8identityENS4_13SM90_TMA_LOADES1B_vS1C_EENS_8epilogue10collective6detail29Sm90TmaWarpSpecializedAdapterINS1G_15DefaultEpilogueISJ_SK_SK_NS1F_6thread17LinearCombinationISJ_Li1EffLNS1K_9ScaleType4KindE0ELNS_15FloatRoundStyleE2ESJ_EENS1_15EpilogueDefaultEEEEEvvEEEEvNT_6ParamsE,"",@"SHT_CUDA_INFO"
	.sectionflags	@""
	.align	4


	//----- nvinfo : EIATTR_CUDA_API_VERSION
	.align		4
        /*0000*/ 	.byte	0x04, 0x37
        /*0002*/ 	.short	(.L_18 - .L_17)
.L_17:
        /*0004*/ 	.word	0x00000082


	//----- nvinfo : EIATTR_KPARAM_INFO
	.align		4
.L_18:
        /*0008*/ 	.byte	0x04, 0x17
        /*000a*/ 	.short	(.L_20 - .L_19)
.L_19:
        /*000c*/ 	.word	0x00000000
        /*0010*/ 	.short	0x0000
        /*0012*/ 	.short	0x0070
        /*0014*/ 	.byte	0x00, 0xf0, 0x01, 0x10


	//----- nvinfo : EIATTR_SPARSE_MMA_MASK
	.align		4
.L_20:
        /*0018*/ 	.byte	0x03, 0x50
        /*001a*/ 	.short	0x0000


	//----- nvinfo : EIATTR_MAXREG_COUNT
	.align		4
        /*001c*/ 	.byte	0x03, 0x1b
        /*001e*/ 	.short	0x00a8


	//----- nvinfo : EIATTR_NUM_BARRIERS
	.align		4
        /*0020*/ 	.byte	0x02, 0x4c
        /*0022*/ 	.byte	0x01
	.zero		1


	//----- nvinfo : EIATTR_MERCURY_ISA_VERSION
	.align		4
        /*0024*/ 	.byte	0x03, 0x5f
        /*0026*/ 	.short	0x0101


	//----- nvinfo : EIATTR_INT_WARP_WIDE_INSTR_OFFSETS
	.align		4
        /*0028*/ 	.byte	0x04, 0x31
        /*002a*/ 	.short	(.L_22 - .L_21)


	//   ....[0]....
.L_21:
        /*002c*/ 	.word	0x00000770


	//   ....[1]....
        /*0030*/ 	.word	0x00000790


	//   ....[2]....
        /*0034*/ 	.word	0x00000960


	//----- nvinfo : EIATTR_COOP_GROUP_MASK_REGIDS
	.align		4
.L_22:
        /*0038*/ 	.byte	0x04, 0x29
        /*003a*/ 	.short	(.L_24 - .L_23)


	//   ....[0]....
.L_23:
        /*003c*/ 	.word	0xffffffff


	//   ....[1]....
        /*0040*/ 	.word	0xffffffff


	//   ....[2]....
        /*0044*/ 	.word	0xffffffff


	//   ....[3]....
        /*0048*/ 	.word	0xffffffff


	//   ....[4]....
        /*004c*/ 	.word	0xffffffff


	//   ....[5]....
        /*0050*/ 	.word	0xffffffff


	//----- nvinfo : EIATTR_COOP_GROUP_INSTR_OFFSETS
	.align		4
.L_24:
        /*0054*/ 	.byte	0x04, 0x28
        /*0056*/ 	.short	(.L_26 - .L_25)


	//   ....[0]....
.L_25:
        /*0058*/ 	.word	0x00000060


	//   ....[1]....
        /*005c*/ 	.word	0x00000070


	//   ....[2]....
        /*0060*/ 	.word	0x00000130


	//   ....[3]....
        /*0064*/ 	.word	0x000005f0


	//   ....[4]....
        /*0068*/ 	.word	0x00000aa0


	//   ....[5]....
        /*006c*/ 	.word	0x00001520


	//----- nvinfo : EIATTR_REG_RECONFIG
	.align		4
.L_26:
        /*0070*/ 	.byte	0x01, 0x54
	.zero		2


	//----- nvinfo : EIATTR_MBARRIER_INSTR_OFFSETS
	.align		4
        /*0074*/ 	.byte	0x04, 0x39
        /*0076*/ 	.short	(.L_28 - .L_27)


	//   ....[0]....
.L_27:
        /*0078*/ 	.word	0x00000250
        /*007c*/ 	.word	0x000000ff
        /*0080*/ 	.word	0x00000000
        /*0084*/ 	.short	0x0100
        /*0086*/ 	.byte	0x08
	.zero		1


	//   ....[1]....
        /*0088*/ 	.word	0x00000260
        /*008c*/ 	.word	0x000000ff
        /*0090*/ 	.word	0x000000e0
        /*0094*/ 	.short	0x0100
        /*0096*/ 	.byte	0x08
	.zero		1


	//   ....[2]....
        /*0098*/ 	.word	0x00000270
        /*009c*/ 	.word	0x000000ff
        /*00a0*/ 	.word	0x00000008
        /*00a4*/ 	.short	0x0100
        /*00a6*/ 	.byte	0x08
	.zero		1


	//   ....[3]....
        /*00a8*/ 	.word	0x00000280
        /*00ac*/ 	.word	0x000000ff
        /*00b0*/ 	.word	0x000000e8
        /*00b4*/ 	.short	0x0100
        /*00b6*/ 	.byte	0x08
	.zero		1


	//   ....[4]....
        /*00b8*/ 	.word	0x00000290
        /*00bc*/ 	.word	0x000000ff
        /*00c0*/ 	.word	0x00000010
        /*00c4*/ 	.short	0x0100
        /*00c6*/ 	.byte	0x08
	.zero		1


	//   ....[5]....
        /*00c8*/ 	.word	0x000002a0
        /*00cc*/ 	.word	0x000000ff
        /*00d0*/ 	.word	0x000000f0
        /*00d4*/ 	.short	0x0100
        /*00d6*/ 	.byte	0x08
	.zero		1


	//   ....[6]....
        /*00d8*/ 	.word	0x000002b0
        /*00dc*/ 	.word	0x000000ff
        /*00e0*/ 	.word	0x00000018
        /*00e4*/ 	.short	0x0100
        /*00e6*/ 	.byte	0x08
	.zero		1


	//   ....[7]....
        /*00e8*/ 	.word	0x000002c0
        /*00ec*/ 	.word	0x000000ff
        /*00f0*/ 	.word	0x000000f8
        /*00f4*/ 	.short	0x0100
        /*00f6*/ 	.byte	0x08
	.zero		1


	//   ....[8]....
        /*00f8*/ 	.word	0x000002d0
        /*00fc*/ 	.word	0x000000ff
        /*0100*/ 	.word	0x00000020
        /*0104*/ 	.short	0x0100
        /*0106*/ 	.byte	0x08
	.zero		1


	//   ....[9]....
        /*0108*/ 	.word	0x000002e0
        /*010c*/ 	.word	0x000000ff
        /*0110*/ 	.word	0x00000100
        /*0114*/ 	.short	0x0100
        /*0116*/ 	.byte	0x08
	.zero		1


	//   ....[10]....
        /*0118*/ 	.word	0x000002f0
        /*011c*/ 	.word	0x000000ff
        /*0120*/ 	.word	0x00000028
        /*0124*/ 	.short	0x0100
        /*0126*/ 	.byte	0x08
	.zero		1


	//   ....[11]....
        /*0128*/ 	.word	0x00000300
        /*012c*/ 	.word	0x000000ff
        /*0130*/ 	.word	0x00000108
        /*0134*/ 	.short	0x0100
        /*0136*/ 	.byte	0x08
	.zero		1


	//   ....[12]....
        /*0138*/ 	.word	0x00000310
        /*013c*/ 	.word	0x000000ff
        /*0140*/ 	.word	0x00000030
        /*0144*/ 	.short	0x0100
        /*0146*/ 	.byte	0x08
	.zero		1


	//   ....[13]....
        /*0148*/ 	.word	0x00000320
        /*014c*/ 	.word	0x000000ff
        /*0150*/ 	.word	0x00000110
        /*0154*/ 	.short	0x0100
        /*0156*/ 	.byte	0x08
	.zero		1


	//   ....[14]....
        /*0158*/ 	.word	0x00000330
        /*015c*/ 	.word	0x000000ff
        /*0160*/ 	.word	0x00000038
        /*0164*/ 	.short	0x0100
        /*0166*/ 	.byte	0x08
	.zero		1


	//   ....[15]....
        /*0168*/ 	.word	0x00000340
        /*016c*/ 	.word	0x000000ff
        /*0170*/ 	.word	0x00000118
        /*0174*/ 	.short	0x0100
        /*0176*/ 	.byte	0x08
	.zero		1


	//   ....[16]....
        /*0178*/ 	.word	0x00000350
        /*017c*/ 	.word	0x000000ff
        /*0180*/ 	.word	0x00000040
        /*0184*/ 	.short	0x0100
        /*0186*/ 	.byte	0x08
	.zero		1


	//   ....[17]....
        /*0188*/ 	.word	0x00000360
        /*018c*/ 	.word	0x000000ff
        /*0190*/ 	.word	0x00000120
        /*0194*/ 	.short	0x0100
        /*0196*/ 	.byte	0x08
	.zero		1


	//   ....[18]....
        /*0198*/ 	.word	0x00000370
        /*019c*/ 	.word	0x000000ff
        /*01a0*/ 	.word	0x00000048
        /*01a4*/ 	.short	0x0100
        /*01a6*/ 	.byte	0x08
	.zero		1


	//   ....[19]....
        /*01a8*/ 	.word	0x00000380
        /*01ac*/ 	.word	0x000000ff
        /*01b0*/ 	.word	0x00000128
        /*01b4*/ 	.short	0x0100
        /*01b6*/ 	.byte	0x08
	.zero		1


	//   ....[20]....
        /*01b8*/ 	.word	0x00000390
        /*01bc*/ 	.word	0x000000ff
        /*01c0*/ 	.word	0x00000050
        /*01c4*/ 	.short	0x0100
        /*01c6*/ 	.byte	0x08
	.zero		1


	//   ....[21]....
        /*01c8*/ 	.word	0x000003a0
        /*01cc*/ 	.word	0x000000ff
        /*01d0*/ 	.word	0x00000130
        /*01d4*/ 	.short	0x0100
        /*01d6*/ 	.byte	0x08
	.zero		1


	//   ....[22]....
        /*01d8*/ 	.word	0x000003b0
        /*01dc*/ 	.word	0x000000ff
        /*01e0*/ 	.word	0x00000058
        /*01e4*/ 	.short	0x0100
        /*01e6*/ 	.byte	0x08
	.zero		1


	//   ....[23]....
        /*01e8*/ 	.word	0x000003c0
        /*01ec*/ 	.word	0x000000ff
        /*01f0*/ 	.word	0x00000138
        /*01f4*/ 	.short	0x0100
        /*01f6*/ 	.byte	0x08
	.zero		1


	//   ....[24]....
        /*01f8*/ 	.word	0x000003d0
        /*01fc*/ 	.word	0x000000ff
        /*0200*/ 	.word	0x00000060
        /*0204*/ 	.short	0x0100
        /*0206*/ 	.byte	0x08
	.zero		1


	//   ....[25]....
        /*0208*/ 	.word	0x000003e0
        /*020c*/ 	.word	0x000000ff
        /*0210*/ 	.word	0x00000140
        /*0214*/ 	.short	0x0100
        /*0216*/ 	.byte	0x08
	.zero		1


	//   ....[26]....
        /*0218*/ 	.word	0x000003f0
        /*021c*/ 	.word	0x000000ff
        /*0220*/ 	.word	0x00000068
        /*0224*/ 	.short	0x0100
        /*0226*/ 	.byte	0x08
	.zero		1


	//   ....[27]....
        /*0228*/ 	.word	0x00000400
        /*022c*/ 	.word	0x000000ff
        /*0230*/ 	.word	0x00000148
        /*0234*/ 	.short	0x0100
        /*0236*/ 	.byte	0x08
	.zero		1


	//   ....[28]....
        /*0238*/ 	.word	0x00000410
        /*023c*/ 	.word	0x000000ff
        /*0240*/ 	.word	0x00000070
        /*0244*/ 	.short	0x0100
        /*0246*/ 	.byte	0x08
	.zero		1


	//   ....[29]....
        /*0248*/ 	.word	0x00000420
        /*024c*/ 	.word	0x000000ff
        /*0250*/ 	.word	0x00000150
        /*0254*/ 	.short	0x0100
        /*0256*/ 	.byte	0x08
	.zero		1


	//   ....[30]....
        /*0258*/ 	.word	0x00000430
        /*025c*/ 	.word	0x000000ff
        /*0260*/ 	.word	0x00000078
        /*0264*/ 	.short	0x0100
        /*0266*/ 	.byte	0x08
	.zero		1


	//   ....[31]....
        /*0268*/ 	.word	0x00000440
        /*026c*/ 	.word	0x000000ff
        /*0270*/ 	.word	0x00000158
        /*0274*/ 	.short	0x0100
        /*0276*/ 	.byte	0x08
	.zero		1


	//   ....[32]....
        /*0278*/ 	.word	0x00000450
        /*027c*/ 	.word	0x000000ff
        /*0280*/ 	.word	0x00000080
        /*0284*/ 	.short	0x0100
        /*0286*/ 	.byte	0x08
	.zero		1


	//   ....[33]....
        /*0288*/ 	.word	0x00000460
        /*028c*/ 	.word	0x000000ff
        /*0290*/ 	.word	0x00000160
        /*0294*/ 	.short	0x0100
        /*0296*/ 	.byte	0x08
	.zero		1


	//   ....[34]....
        /*0298*/ 	.word	0x00000470
        /*029c*/ 	.word	0x000000ff
        /*02a0*/ 	.word	0x00000088
        /*02a4*/ 	.short	0x0100
        /*02a6*/ 	.byte	0x08
	.zero		1


	//   ....[35]....
        /*02a8*/ 	.word	0x00000480
        /*02ac*/ 	.word	0x000000ff
        /*02b0*/ 	.word	0x00000168
        /*02b4*/ 	.short	0x0100
        /*02b6*/ 	.byte	0x08
	.zero		1


	//   ....[36]....
        /*02b8*/ 	.word	0x00000490
        /*02bc*/ 	.word	0x000000ff
        /*02c0*/ 	.word	0x00000090
        /*02c4*/ 	.short	0x0100
        /*02c6*/ 	.byte	0x08
	.zero		1


	//   ....[37]....
        /*02c8*/ 	.word	0x000004a0
        /*02cc*/ 	.word	0x000000ff
        /*02d0*/ 	.word	0x00000170
        /*02d4*/ 	.short	0x0100
        /*02d6*/ 	.byte	0x08
	.zero		1


	//   ....[38]....
        /*02d8*/ 	.word	0x000004b0
        /*02dc*/ 	.word	0x000000ff
        /*02e0*/ 	.word	0x00000098
        /*02e4*/ 	.short	0x0100
        /*02e6*/ 	.byte	0x08
	.zero		1


	//   ....[39]....
        /*02e8*/ 	.word	0x000004c0
        /*02ec*/ 	.word	0x000000ff
        /*02f0*/ 	.word	0x00000178
        /*02f4*/ 	.short	0x0100
        /*02f6*/ 	.byte	0x08
	.zero		1


	//   ....[40]....
        /*02f8*/ 	.word	0x000004d0
        /*02fc*/ 	.word	0x000000ff
        /*0300*/ 	.word	0x000000a0
        /*0304*/ 	.short	0x0100
        /*0306*/ 	.byte	0x08
	.zero		1


	//   ....[41]....
        /*0308*/ 	.word	0x000004e0
        /*030c*/ 	.word	0x000000ff
        /*0310*/ 	.word	0x00000180
        /*0314*/ 	.short	0x0100
        /*0316*/ 	.byte	0x08
	.zero		1


	//   ....[42]....
        /*0318*/ 	.word	0x000004f0
        /*031c*/ 	.word	0x000000ff
        /*0320*/ 	.word	0x000000a8
        /*0324*/ 	.short	0x0100
        /*0326*/ 	.byte	0x08
	.zero		1


	//   ....[43]....
        /*0328*/ 	.word	0x00000500
        /*032c*/ 	.word	0x000000ff
        /*0330*/ 	.word	0x00000188
        /*0334*/ 	.short	0x0100
        /*0336*/ 	.byte	0x08
	.zero		1


	//   ....[44]....
        /*0338*/ 	.word	0x00000510
        /*033c*/ 	.word	0x000000ff
        /*0340*/ 	.word	0x000000b0
        /*0344*/ 	.short	0x0100
        /*0346*/ 	.byte	0x08
	.zero		1


	//   ....[45]....
        /*0348*/ 	.word	0x00000520
        /*034c*/ 	.word	0x000000ff
        /*0350*/ 	.word	0x00000190
        /*0354*/ 	.short	0x0100
        /*0356*/ 	.byte	0x08
	.zero		1


	//   ....[46]....
        /*0358*/ 	.word	0x00000530
        /*035c*/ 	.word	0x000000ff
        /*0360*/ 	.word	0x000000b8
        /*0364*/ 	.short	0x0100
        /*0366*/ 	.byte	0x08
	.zero		1


	//   ....[47]....
        /*0368*/ 	.word	0x00000540
        /*036c*/ 	.word	0x000000ff
        /*0370*/ 	.word	0x00000198
        /*0374*/ 	.short	0x0100
        /*0376*/ 	.byte	0x08
	.zero		1


	//   ....[48]....
        /*0378*/ 	.word	0x00000550
        /*037c*/ 	.word	0x000000ff
        /*0380*/ 	.word	0x000000c0
        /*0384*/ 	.short	0x0100
        /*0386*/ 	.byte	0x08
	.zero		1


	//   ....[49]....
        /*0388*/ 	.word	0x00000560
        /*038c*/ 	.word	0x000000ff
        /*0390*/ 	.word	0x000001a0
        /*0394*/ 	.short	0x0100
        /*0396*/ 	.byte	0x08
	.zero		1


	//   ....[50]....
        /*0398*/ 	.word	0x00000570
        /*039c*/ 	.word	0x000000ff
        /*03a0*/ 	.word	0x000000c8
        /*03a4*/ 	.short	0x0100
        /*03a6*/ 	.byte	0x08
	.zero		1


	//   ....[51]....
        /*03a8*/ 	.word	0x00000580
        /*03ac*/ 	.word	0x000000ff
        /*03b0*/ 	.word	0x000001a8
        /*03b4*/ 	.short	0x0100
        /*03b6*/ 	.byte	0x08
	.zero		1


	//   ....[52]....
        /*03b8*/ 	.word	0x00000590
        /*03bc*/ 	.word	0x000000ff
        /*03c0*/ 	.word	0x000000d0
        /*03c4*/ 	.short	0x0100
        /*03c6*/ 	.byte	0x08
	.zero		1


	//   ....[53]....
        /*03c8*/ 	.word	0x000005a0
        /*03cc*/ 	.word	0x000000ff
        /*03d0*/ 	.word	0x000001b0
        /*03d4*/ 	.short	0x0100
        /*03d6*/ 	.byte	0x08
	.zero		1


	//   ....[54]....
        /*03d8*/ 	.word	0x000005b0
        /*03dc*/ 	.word	0x000000ff
        /*03e0*/ 	.word	0x000000d8
        /*03e4*/ 	.short	0x0100
        /*03e6*/ 	.byte	0x08
	.zero		1


	//   ....[55]....
        /*03e8*/ 	.word	0x000005c0
        /*03ec*/ 	.word	0x000000ff
        /*03f0*/ 	.word	0x000001b8
        /*03f4*/ 	.short	0x0100
        /*03f6*/ 	.byte	0x08
	.zero		1


	//   ....[56]....
        /*03f8*/ 	.word	0x00000a00
        /*03fc*/ 	.word	0x000000ff
        /*0400*/ 	.word	0x000001d0
        /*0404*/ 	.short	0x0100
        /*0406*/ 	.byte	0x06
	.zero		1


	//   ....[57]....
        /*0408*/ 	.word	0x00000a50
        /*040c*/ 	.word	0x000000ff
        /*0410*/ 	.word	0x000001d8
        /*0414*/ 	.short	0x0100
        /*0416*/ 	.byte	0x06
	.zero		1


	//   ....[58]....
        /*0418*/ 	.word	0x00001a40
        /*041c*/ 	.word	0x000000ff
        /*0420*/ 	.word	0x00000000
        /*0424*/ 	.short	0x010a
        /*0426*/ 	.byte	0x06
	.zero		1


	//   ....[59]....
        /*0428*/ 	.word	0x00001a80
        /*042c*/ 	.word	0x000000ff
        /*0430*/ 	.word	0x00000000
        /*0434*/ 	.short	0x010a
        /*0436*/ 	.byte	0x06
	.zero		1


	//   ....[60]....
        /*0438*/ 	.word	0x00002350
        /*043c*/ 	.word	0x000000ff
        /*0440*/ 	.word	0x00000000
        /*0444*/ 	.short	0x010a
        /*0446*/ 	.byte	0x0c
	.zero		1


	//   ....[61]....
        /*0448*/ 	.word	0x00002390
        /*044c*/ 	.word	0x000000ff
        /*0450*/ 	.word	0x00000000
        /*0454*/ 	.short	0x010a
        /*0456*/ 	.byte	0x0c
	.zero		1


	//   ....[62]....
        /*0458*/ 	.word	0x00002970
        /*045c*/ 	.word	0x0000008e
        /*0460*/ 	.word	0x00000000
        /*0464*/ 	.short	0x0101
        /*0466*/ 	.byte	0x3f
	.zero		1


	//   ....[63]....
        /*0468*/ 	.word	0x00002ff0
        /*046c*/ 	.word	0x0000000b
        /*0470*/ 	.word	0x00000000
        /*0474*/ 	.short	0x0101
        /*0476*/ 	.byte	0x3f
	.zero		1


	//   ....[64]....
        /*0478*/ 	.word	0x000088e0
        /*047c*/ 	.word	0x00000014
        /*0480*/ 	.word	0x000000e0
        /*0484*/ 	.short	0x010a
        /*0486*/ 	.byte	0x3f
	.zero		1


	//   ....[65]....
        /*0488*/ 	.word	0x00008c60
        /*048c*/ 	.word	0x00000007
        /*0490*/ 	.word	0x000001d8
        /*0494*/ 	.short	0x0101
        /*0496*/ 	.byte	0x3f
	.zero		1


	//   ....[66]....
        /*0498*/ 	.word	0x00009370
        /*049c*/ 	.word	0x00000007
        /*04a0*/ 	.word	0x00000000
        /*04a4*/ 	.short	0x010a
        /*04a6*/ 	.byte	0x3f
	.zero		1


	//   ....[67]....
        /*04a8*/ 	.word	0x000093f0
        /*04ac*/ 	.word	0x00000009
        /*04b0*/ 	.word	0x00000000
        /*04b4*/ 	.short	0x010a
        /*04b6*/ 	.byte	0x3f
	.zero		1


	//   ....[68]....
        /*04b8*/ 	.word	0x00009480
        /*04bc*/ 	.word	0x00000006
        /*04c0*/ 	.word	0x00000000
        /*04c4*/ 	.short	0x010a
        /*04c6*/ 	.byte	0x3f
	.zero		1


	//   ....[69]....
        /*04c8*/ 	.word	0x00009510
        /*04cc*/ 	.word	0x00000009
        /*04d0*/ 	.word	0x00000000
        /*04d4*/ 	.short	0x010a
        /*04d6*/ 	.byte	0x3f
	.zero		1


	//   ....[70]....
        /*04d8*/ 	.word	0x000095a0
        /*04dc*/ 	.word	0x00000006
        /*04e0*/ 	.word	0x00000000
        /*04e4*/ 	.short	0x010a
        /*04e6*/ 	.byte	0x3f
	.zero		1


	//   ....[71]....
        /*04e8*/ 	.word	0x00009630
        /*04ec*/ 	.word	0x00000009
        /*04f0*/ 	.word	0x00000000
        /*04f4*/ 	.short	0x010a
        /*04f6*/ 	.byte	0x3f
	.zero		1


	//   ....[72]....
        /*04f8*/ 	.word	0x000096c0
        /*04fc*/ 	.word	0x00000006
        /*0500*/ 	.word	0x00000000
        /*0504*/ 	.short	0x010a
        /*0506*/ 	.byte	0x3f
	.zero		1


	//   ....[73]....
        /*0508*/ 	.word	0x00009750
        /*050c*/ 	.word	0x00000009
        /*0510*/ 	.word	0x00000000
        /*0514*/ 	.short	0x010a
        /*0516*/ 	.byte	0x3f
	.zero		1


	//   ....[74]....
        /*0518*/ 	.word	0x000097e0
        /*051c*/ 	.word	0x00000006
        /*0520*/ 	.word	0x00000000
        /*0524*/ 	.short	0x010a
        /*0526*/ 	.byte	0x3f
	.zero		1


	//   ....[75]....
        /*0528*/ 	.word	0x00009870
        /*052c*/ 	.word	0x00000009
        /*0530*/ 	.word	0x00000000
        /*0534*/ 	.short	0x010a
        /*0536*/ 	.byte	0x3f
	.zero		1


	//   ....[76]....
        /*0538*/ 	.word	0x00009900
        /*053c*/ 	.word	0x00000006
        /*0540*/ 	.word	0x00000000
        /*0544*/ 	.short	0x010a
        /*0546*/ 	.byte	0x3f
	.zero		1


	//   ....[77]....
        /*0548*/ 	.word	0x00009990
        /*054c*/ 	.word	0x00000009
        /*0550*/ 	.word	0x00000000
        /*0554*/ 	.short	0x010a
        /*0556*/ 	.byte	0x3f
	.zero		1


	//   ....[78]....
        /*0558*/ 	.word	0x00009a20
        /*055c*/ 	.word	0x00000006
        /*0560*/ 	.word	0x00000000
        /*0564*/ 	.short	0x010a
        /*0566*/ 	.byte	0x3f
	.zero		1


	//   ....[79]....
        /*0568*/ 	.word	0x00009ab0
        /*056c*/ 	.word	0x00000009
        /*0570*/ 	.word	0x00000000
        /*0574*/ 	.short	0x010a
        /*0576*/ 	.byte	0x3f
	.zero		1


	//   ....[80]....
        /*0578*/ 	.word	0x00009b40
        /*057c*/ 	.word	0x00000006
        /*0580*/ 	.word	0x00000000
        /*0584*/ 	.short	0x010a
        /*0586*/ 	.byte	0x3f
	.zero		1


	//   ....[81]....
        /*0588*/ 	.word	0x00009bd0
        /*058c*/ 	.word	0x00000009
        /*0590*/ 	.word	0x00000000
        /*0594*/ 	.short	0x010a
        /*0596*/ 	.byte	0x3f
	.zero		1


	//   ....[82]....
        /*0598*/ 	.word	0x00009c60
        /*059c*/ 	.word	0x00000006
        /*05a0*/ 	.word	0x00000000
        /*05a4*/ 	.short	0x010a
        /*05a6*/ 	.byte	0x3f
	.zero		1


	//   ....[83]....
        /*05a8*/ 	.word	0x00009cf0
        /*05ac*/ 	.word	0x00000009
        /*05b0*/ 	.word	0x00000000
        /*05b4*/ 	.short	0x010a
        /*05b6*/ 	.byte	0x3f
	.zero		1


	//   ....[84]....
        /*05b8*/ 	.word	0x00009d80
        /*05bc*/ 	.word	0x00000006
        /*05c0*/ 	.word	0x00000000
        /*05c4*/ 	.short	0x010a
        /*05c6*/ 	.byte	0x3f
	.zero		1


	//   ....[85]....
        /*05c8*/ 	.word	0x00009e10
        /*05cc*/ 	.word	0x00000009
        /*05d0*/ 	.word	0x00000000
        /*05d4*/ 	.short	0x010a
        /*05d6*/ 	.byte	0x3f
	.zero		1


	//   ....[86]....
        /*05d8*/ 	.word	0x00009ea0
        /*05dc*/ 	.word	0x00000006
        /*05e0*/ 	.word	0x00000000
        /*05e4*/ 	.short	0x010a
        /*05e6*/ 	.byte	0x3f
	.zero		1


	//   ....[87]....
        /*05e8*/ 	.word	0x00009f30
        /*05ec*/ 	.word	0x00000009
        /*05f0*/ 	.word	0x00000000
        /*05f4*/ 	.short	0x010a
        /*05f6*/ 	.byte	0x3f
	.zero		1


	//   ....[88]....
        /*05f8*/ 	.word	0x00009fc0
        /*05fc*/ 	.word	0x00000006
        /*0600*/ 	.word	0x00000000
        /*0604*/ 	.short	0x010a
        /*0606*/ 	.byte	0x3f
	.zero		1


	//   ....[89]....
        /*0608*/ 	.word	0x0000a050
        /*060c*/ 	.word	0x00000009
        /*0610*/ 	.word	0x00000000
        /*0614*/ 	.short	0x010a
        /*0616*/ 	.byte	0x3f
	.zero		1


	//   ....[90]....
        /*0618*/ 	.word	0x0000a0e0
        /*061c*/ 	.word	0x00000006
        /*0620*/ 	.word	0x00000000
        /*0624*/ 	.short	0x010a
        /*0626*/ 	.byte	0x3f
	.zero		1


	//   ....[91]....
        /*0628*/ 	.word	0x0000a170
        /*062c*/ 	.word	0x00000009
        /*0630*/ 	.word	0x00000000
        /*0634*/ 	.short	0x010a
        /*0636*/ 	.byte	0x3f
	.zero		1


	//   ....[92]....
        /*0638*/ 	.word	0x0000a200
        /*063c*/ 	.word	0x00000006
        /*0640*/ 	.word	0x00000000
        /*0644*/ 	.short	0x010a
        /*0646*/ 	.byte	0x3f
	.zero		1


	//   ....[93]....
        /*0648*/ 	.word	0x0000a290
        /*064c*/ 	.word	0x00000003
        /*0650*/ 	.word	0x00000000
        /*0654*/ 	.short	0x010a
        /*0656*/ 	.byte	0x3f
	.zero		1


	//   ....[94]....
        /*0658*/ 	.word	0x0000a300
        /*065c*/ 	.word	0x0000000c
        /*0660*/ 	.word	0x00000000
        /*0664*/ 	.short	0x010a
        /*0666*/ 	.byte	0x3f
	.zero		1


	//   ....[95]....
        /*0668*/ 	.word	0x0000a360
        /*066c*/ 	.word	0x0000008e
        /*0670*/ 	.word	0x00000000
        /*0674*/ 	.short	0x010a
        /*0676*/ 	.byte	0x3f
	.zero		1


	//   ....[96]....
        /*0678*/ 	.word	0x0000a430
        /*067c*/ 	.word	0x00000014
        /*0680*/ 	.word	0x000000e0
        /*0684*/ 	.short	0x010a
        /*0686*/ 	.byte	0x3f
	.zero		1


	//   ....[97]....
        /*0688*/ 	.word	0x0000a500
        /*068c*/ 	.word	0x00000007
        /*0690*/ 	.word	0x00000000
        /*0694*/ 	.short	0x010a
        /*0696*/ 	.byte	0x3f
	.zero		1


	//   ....[98]....
        /*0698*/ 	.word	0x0000a550
        /*069c*/ 	.word	0x00000009
        /*06a0*/ 	.word	0x00000000
        /*06a4*/ 	.short	0x010a
        /*06a6*/ 	.byte	0x3f
	.zero		1


	//   ....[99]....
        /*06a8*/ 	.word	0x0000a5a0
        /*06ac*/ 	.word	0x00000006
        /*06b0*/ 	.word	0x00000000
        /*06b4*/ 	.short	0x010a
        /*06b6*/ 	.byte	0x3f
	.zero		1


	//   ....[100]....
        /*06b8*/ 	.word	0x0000a5f0
        /*06bc*/ 	.word	0x00000009
        /*06c0*/ 	.word	0x00000000
        /*06c4*/ 	.short	0x010a
        /*06c6*/ 	.byte	0x3f
	.zero		1


	//   ....[101]....
        /*06c8*/ 	.word	0x0000a640
        /*06cc*/ 	.word	0x00000006
        /*06d0*/ 	.word	0x00000000
        /*06d4*/ 	.short	0x010a
        /*06d6*/ 	.byte	0x3f
	.zero		1


	//   ....[102]....
        /*06d8*/ 	.word	0x0000a690
        /*06dc*/ 	.word	0x00000009
        /*06e0*/ 	.word	0x00000000
        /*06e4*/ 	.short	0x010a
        /*06e6*/ 	.byte	0x3f
	.zero		1


	//   ....[103]....
        /*06e8*/ 	.word	0x0000a6e0
        /*06ec*/ 	.word	0x00000006
        /*06f0*/ 	.word	0x00000000
        /*06f4*/ 	.short	0x010a
        /*06f6*/ 	.byte	0x3f
	.zero		1


	//   ....[104]....
        /*06f8*/ 	.word	0x0000a730
        /*06fc*/ 	.word	0x00000009
        /*0700*/ 	.word	0x00000000
        /*0704*/ 	.short	0x010a
        /*0706*/ 	.byte	0x3f
	.zero		1


	//   ....[105]....
        /*0708*/ 	.word	0x0000a780
        /*070c*/ 	.word	0x00000006
        /*0710*/ 	.word	0x00000000
        /*0714*/ 	.short	0x010a
        /*0716*/ 	.byte	0x3f
	.zero		1


	//   ....[106]....
        /*0718*/ 	.word	0x0000a7d0
        /*071c*/ 	.word	0x00000009
        /*0720*/ 	.word	0x00000000
        /*0724*/ 	.short	0x010a
        /*0726*/ 	.byte	0x3f
	.zero		1


	//   ....[107]....
        /*0728*/ 	.word	0x0000a820
        /*072c*/ 	.word	0x00000006
        /*0730*/ 	.word	0x00000000
        /*0734*/ 	.short	0x010a
        /*0736*/ 	.byte	0x3f
	.zero		1


	//   ....[108]....
        /*0738*/ 	.word	0x0000a870
        /*073c*/ 	.word	0x00000009
        /*0740*/ 	.word	0x00000000
        /*0744*/ 	.short	0x010a
        /*0746*/ 	.byte	0x3f
	.zero		1


	//   ....[109]....
        /*0748*/ 	.word	0x0000a8c0
        /*074c*/ 	.word	0x00000006
        /*0750*/ 	.word	0x00000000
        /*0754*/ 	.short	0x010a
        /*0756*/ 	.byte	0x3f
	.zero		1


	//   ....[110]....
        /*0758*/ 	.word	0x0000a910
        /*075c*/ 	.word	0x00000009
        /*0760*/ 	.word	0x00000000
        /*0764*/ 	.short	0x010a
        /*0766*/ 	.byte	0x3f
	.zero		1


	//   ....[111]....
        /*0768*/ 	.word	0x0000a960
        /*076c*/ 	.word	0x00000006
        /*0770*/ 	.word	0x00000000
        /*0774*/ 	.short	0x010a
        /*0776*/ 	.byte	0x3f
	.zero		1


	//   ....[112]....
        /*0778*/ 	.word	0x0000a9b0
        /*077c*/ 	.word	0x00000009
        /*0780*/ 	.word	0x00000000
        /*0784*/ 	.short	0x010a
        /*0786*/ 	.byte	0x3f
	.zero		1


	//   ....[113]....
        /*0788*/ 	.word	0x0000aa00
        /*078c*/ 	.word	0x00000006
        /*0790*/ 	.word	0x00000000
        /*0794*/ 	.short	0x010a
        /*0796*/ 	.byte	0x3f
	.zero		1


	//   ....[114]....
        /*0798*/ 	.word	0x0000aa50
        /*079c*/ 	.word	0x00000009
        /*07a0*/ 	.word	0x00000000
        /*07a4*/ 	.short	0x010a
        /*07a6*/ 	.byte	0x3f
	.zero		1


	//   ....[115]....
        /*07a8*/ 	.word	0x0000aaa0
        /*07ac*/ 	.word	0x00000006
        /*07b0*/ 	.word	0x00000000
        /*07b4*/ 	.short	0x010a
        /*07b6*/ 	.byte	0x3f
	.zero		1


	//   ....[116]....
        /*07b8*/ 	.word	0x0000aaf0
        /*07bc*/ 	.word	0x00000009
        /*07c0*/ 	.word	0x00000000
        /*07c4*/ 	.short	0x010a
        /*07c6*/ 	.byte	0x3f
	.zero		1


	//   ....[117]....
        /*07c8*/ 	.word	0x0000ab40
        /*07cc*/ 	.word	0x00000006
        /*07d0*/ 	.word	0x00000000
        /*07d4*/ 	.short	0x010a
        /*07d6*/ 	.byte	0x3f
	.zero		1


	//   ....[118]....
        /*07d8*/ 	.word	0x0000ab90
        /*07dc*/ 	.word	0x00000009
        /*07e0*/ 	.word	0x00000000
        /*07e4*/ 	.short	0x010a
        /*07e6*/ 	.byte	0x3f
	.zero		1


	//   ....[119]....
        /*07e8*/ 	.word	0x0000abe0
        /*07ec*/ 	.word	0x00000006
        /*07f0*/ 	.word	0x00000000
        /*07f4*/ 	.short	0x010a
        /*07f6*/ 	.byte	0x3f
	.zero		1


	//   ....[120]....
        /*07f8*/ 	.word	0x0000ac30
        /*07fc*/ 	.word	0x00000009
        /*0800*/ 	.word	0x00000000
        /*0804*/ 	.short	0x010a
        /*0806*/ 	.byte	0x3f
	.zero		1


	//   ....[121]....
        /*0808*/ 	.word	0x0000ac80
        /*080c*/ 	.word	0x00000006
        /*0810*/ 	.word	0x00000000
        /*0814*/ 	.short	0x010a
        /*0816*/ 	.byte	0x3f
	.zero		1


	//   ....[122]....
        /*0818*/ 	.word	0x0000acd0
        /*081c*/ 	.word	0x00000009
        /*0820*/ 	.word	0x00000000
        /*0824*/ 	.short	0x010a
        /*0826*/ 	.byte	0x3f
	.zero		1


	//   ....[123]....
        /*0828*/ 	.word	0x0000ad20
        /*082c*/ 	.word	0x00000006
        /*0830*/ 	.word	0x00000000
        /*0834*/ 	.short	0x010a
        /*0836*/ 	.byte	0x3f
	.zero		1


	//----- nvinfo : EIATTR_NUM_MBARRIERS
	.align		4
.L_28:
        /*0838*/ 	.byte	0x03, 0x38
        /*083a*/ 	.short	0x003a


	//----- nvinfo : EIATTR_EXIT_INSTR_OFFSETS
	.align		4
        /*083c*/ 	.byte	0x04, 0x1c
        /*083e*/ 	.short	(.L_30 - .L_29)


	//   ....[0]....
.L_29:
        /*0840*/ 	.word	0x00000c00


	//   ....[1]....
        /*0844*/ 	.word	0x000013f0


	//   ....[2]....
        /*0848*/ 	.word	0x00008000


	//   ....[3]....
        /*084c*/ 	.word	0x00008560


	//   ....[4]....
        /*0850*/ 	.word	0x0000a2e0


	//----- nvinfo : EIATTR_MAX_THREADS
	.align		4
.L_30:
        /*0854*/ 	.byte	0x04, 0x05
        /*0856*/ 	.short	(.L_32 - .L_31)
.L_31:
        /*0858*/ 	.word	0x00000180
        /*085c*/ 	.word	0x00000001
        /*0860*/ 	.word	0x00000001


	//----- nvinfo : EIATTR_CRS_STACK_SIZE
	.align		4
.L_32:
        /*0864*/ 	.byte	0x04, 0x1e
        /*0866*/ 	.short	(.L_34 - .L_33)
.L_33:
        /*0868*/ 	.word	0x00000000


	//----- nvinfo : EIATTR_CBANK_PARAM_SIZE
	.align		4
.L_34:
        /*086c*/ 	.byte	0x03, 0x19
        /*086e*/ 	.short	0x0470


	//----- nvinfo : EIATTR_PARAM_CBANK
	.align		4
        /*0870*/ 	.byte	0x04, 0x0a
        /*0872*/ 	.short	(.L_36 - .L_35)
	.align		4
.L_35:
        /*0874*/ 	.word	index@(.nv.constant0._ZN7cutlass13device_kernelINS_4gemm6kernel13GemmUniversalIN4cute5tupleIJiiiiEEENS1_10collective13CollectiveMmaINS1_37MainloopSm90TmaGmmaWarpSpecializedFP8ILi28ENS5_IJNS4_1CILi1EEENSA_ILi8EEESB_EEENS1_35KernelTmaWarpSpecializedCooperativeEEENS5_IJNSA_ILi128EEESG_NSA_ILi32EEEEEENS_12float_e5m2_tENS5_IJlSB_lEEESJ_SK_NS4_8TiledMMAINS4_8MMA_AtomIJNS4_4SM904GMMA31MMA_64x128x32_F32E5M2E5M2_SS_TNILNSO_7ScaleInE1ELSQ_1EEEEEENS4_6LayoutINS5_IJNSA_ILi2EEESB_SB_EEENS5_IJSB_NSA_ILi0EEESW_EEEEENS5_IJNS4_10UnderscoreESZ_SZ_EEEEENS4_23SM90_TMA_LOAD_MULTICASTENS4_14ComposedLayoutINS4_7SwizzleILi1ELi4ELi3EEENS4_18smem_ptr_flag_bitsILi8EEENST_INS5_IJSC_SH_EEENS5_IJSH_SB_EEEEEEEvNS4_8identityENS4_13SM90_TMA_LOADES1B_vS1C_EENS_8epilogue10collective6detail29Sm90TmaWarpSpecializedAdapterINS1G_15DefaultEpilogueISJ_SK_SK_NS1F_6thread17LinearCombinationISJ_Li1EffLNS1K_9ScaleType4KindE0ELNS_15FloatRoundStyleE2ESJ_EENS1_15EpilogueDefaultEEEEEvvEEEEvNT_6ParamsE)
        /*0878*/ 	.short	0x0210
        /*087a*/ 	.short	0x0470


	//----- nvinfo : EIATTR_SW_WAR
	.align		4
.L_36:
        /*087c*/ 	.byte	0x04, 0x36
        /*087e*/ 	.short	(.L_38 - .L_37)
.L_37:
        /*0880*/ 	.word	0x00000008
.L_38:


//--------------------- .nv.callgraph             --------------------------
	.section	.nv.callgraph,"",@"SHT_CUDA_CALLGRAPH"
	.align	4
	.sectionentsize	8
	.align		4
        /*0000*/ 	.word	0x00000000
	.align		4
        /*0004*/ 	.word	0xffffffff
	.align		4
        /*0008*/ 	.word	0x00000000
	.align		4
        /*000c*/ 	.word	0xfffffffe
	.align		4
        /*0010*/ 	.word	0x00000000
	.align		4
        /*0014*/ 	.word	0xfffffffd
	.align		4
        /*0018*/ 	.word	0x00000000
	.align		4
        /*001c*/ 	.word	0xfffffffc


//--------------------- .nv.constant4             --------------------------
	.section	.nv.constant4,"a",@progbits
	.align	8
	.align		8
.nv.constant4:
        /*0000*/ 	.dword	_ZN40_INTERNAL_2d1cf51e_4_k_cu_271cfffd_192754cuda3std3__45__cpo5beginE
	.align		8
        /*0008*/ 	.dword	_ZN40_INTERNAL_2d1cf51e_4_k_cu_271cfffd_192754cuda3std3__45__cpo3endE
	.align		8
        /*0010*/ 	.dword	_ZN40_INTERNAL_2d1cf51e_4_k_cu_271cfffd_192754cuda3std3__45__cpo6cbeginE
	.align		8
        /*0018*/ 	.dword	_ZN40_INTERNAL_2d1cf51e_4_k_cu_271cfffd_192754cuda3std3__45__cpo4cendE
	.align		8
        /*0020*/ 	.dword	_ZN40_INTERNAL_2d1cf51e_4_k_cu_271cfffd_192754cuda3std3__442_GLOBAL__N__2d1cf51e_4_k_cu_271cfffd_192756ignoreE
	.align		8
        /*0028*/ 	.dword	_ZN40_INTERNAL_2d1cf51e_4_k_cu_271cfffd_192754cuda3std3__419piecewise_constructE
	.align		8
        /*0030*/ 	.dword	_ZN40_INTERNAL_2d1cf51e_4_k_cu_271cfffd_192754cuda3std3__48in_placeE
	.align		8
        /*0038*/ 	.dword	_ZN40_INTERNAL_2d1cf51e_4_k_cu_271cfffd_192754cuda3std6ranges3__45__cpo4swapE
	.align		8
        /*0040*/ 	.dword	_ZN40_INTERNAL_2d1cf51e_4_k_cu_271cfffd_192754cuda3std6ranges3__45__cpo9iter_moveE
	.align		8
        /*0048*/ 	.dword	_ZN40_INTERNAL_2d1cf51e_4_k_cu_271cfffd_192754cute7productE
	.align		8
        /*0050*/ 	.dword	_ZN40_INTERNAL_2d1cf51e_4_k_cu_271cfffd_192754cute1_E


//--------------------- .text._ZN7cutlass13device_kernelINS_4gemm6kernel13GemmUniversalIN4cute5tupleIJiiiiEEENS1_10collective13CollectiveMmaINS1_37MainloopSm90TmaGmmaWarpSpecializedFP8ILi28ENS5_IJNS4_1CILi1EEENSA_ILi8EEESB_EEENS1_35KernelTmaWarpSpecializedCooperativeEEENS5_IJNSA_ILi128EEESG_NSA_ILi32EEEEEENS_12float_e5m2_tENS5_IJlSB_lEEESJ_SK_NS4_8TiledMMAINS4_8MMA_AtomIJNS4_4SM904GMMA31MMA_64x128x32_F32E5M2E5M2_SS_TNILNSO_7ScaleInE1ELSQ_1EEEEEENS4_6LayoutINS5_IJNSA_ILi2EEESB_SB_EEENS5_IJSB_NSA_ILi0EEESW_EEEEENS5_IJNS4_10UnderscoreESZ_SZ_EEEEENS4_23SM90_TMA_LOAD_MULTICASTENS4_14ComposedLayoutINS4_7SwizzleILi1ELi4ELi3EEENS4_18smem_ptr_flag_bitsILi8EEENST_INS5_IJSC_SH_EEENS5_IJSH_SB_EEEEEEEvNS4_8identityENS4_13SM90_TMA_LOADES1B_vS1C_EENS_8epilogue10collective6detail29Sm90TmaWarpSpecializedAdapterINS1G_15DefaultEpilogueISJ_SK_SK_NS1F_6thread17LinearCombinationISJ_Li1EffLNS1K_9ScaleType4KindE0ELNS_15FloatRoundStyleE2ESJ_EENS1_15EpilogueDefaultEEEEEvvEEEEvNT_6ParamsE --------------------------
	.section	.text._ZN7cutlass13device_kernelINS_4gemm6kernel13GemmUniversalIN4cute5tupleIJiiiiEEENS1_10collective13CollectiveMmaINS1_37MainloopSm90TmaGmmaWarpSpecializedFP8ILi28ENS5_IJNS4_1CILi1EEENSA_ILi8EEESB_EEENS1_35KernelTmaWarpSpecializedCooperativeEEENS5_IJNSA_ILi128EEESG_NSA_ILi32EEEEEENS_12float_e5m2_tENS5_IJlSB_lEEESJ_SK_NS4_8TiledMMAINS4_8MMA_AtomIJNS4_4SM904GMMA31MMA_64x128x32_F32E5M2E5M2_SS_TNILNSO_7ScaleInE1ELSQ_1EEEEEENS4_6LayoutINS5_IJNSA_ILi2EEESB_SB_EEENS5_IJSB_NSA_ILi0EEESW_EEEEENS5_IJNS4_10UnderscoreESZ_SZ_EEEEENS4_23SM90_TMA_LOAD_MULTICASTENS4_14ComposedLayoutINS4_7SwizzleILi1ELi4ELi3EEENS4_18smem_ptr_flag_bitsILi8EEENST_INS5_IJSC_SH_EEENS5_IJSH_SB_EEEEEEEvNS4_8identityENS4_13SM90_TMA_LOADES1B_vS1C_EENS_8epilogue10collective6detail29Sm90TmaWarpSpecializedAdapterINS1G_15DefaultEpilogueISJ_SK_SK_NS1F_6thread17LinearCombinationISJ_Li1EffLNS1K_9ScaleType4KindE0ELNS_15FloatRoundStyleE2ESJ_EENS1_15EpilogueDefaultEEEEEvvEEEEvNT_6ParamsE,"ax",@progbits
	.align	128
.text._ZN7cutlass13device_kernelINS_4gemm6kernel13GemmUniversalIN4cute5tupleIJiiiiEEENS1_10collective13CollectiveMmaINS1_37MainloopSm90TmaGmmaWarpSpecializedFP8ILi28ENS5_IJNS4_1CILi1EEENSA_ILi8EEESB_EEENS1_35KernelTmaWarpSpecializedCooperativeEEENS5_IJNSA_ILi128EEESG_NSA_ILi32EEEEEENS_12float_e5m2_tENS5_IJlSB_lEEESJ_SK_NS4_8TiledMMAINS4_8MMA_AtomIJNS4_4SM904GMMA31MMA_64x128x32_F32E5M2E5M2_SS_TNILNSO_7ScaleInE1ELSQ_1EEEEEENS4_6LayoutINS5_IJNSA_ILi2EEESB_SB_EEENS5_IJSB_NSA_ILi0EEESW_EEEEENS5_IJNS4_10UnderscoreESZ_SZ_EEEEENS4_23SM90_TMA_LOAD_MULTICASTENS4_14ComposedLayoutINS4_7SwizzleILi1ELi4ELi3EEENS4_18smem_ptr_flag_bitsILi8EEENST_INS5_IJSC_SH_EEENS5_IJSH_SB_EEEEEEEvNS4_8identityENS4_13SM90_TMA_LOADES1B_vS1C_EENS_8epilogue10collective6detail29Sm90TmaWarpSpecializedAdapterINS1G_15DefaultEpilogueISJ_SK_SK_NS1F_6thread17LinearCombinationISJ_Li1EffLNS1K_9ScaleType4KindE0ELNS_15FloatRoundStyleE2ESJ_EENS1_15EpilogueDefaultEEEEEvvEEEEvNT_6ParamsE:
        .type           _ZN7cutlass13device_kernelINS_4gemm6kernel13GemmUniversalIN4cute5tupleIJiiiiEEENS1_10collective13CollectiveMmaINS1_37MainloopSm90TmaGmmaWarpSpecializedFP8ILi28ENS5_IJNS4_1CILi1EEENSA_ILi8EEESB_EEENS1_35KernelTmaWarpSpecializedCooperativeEEENS5_IJNSA_ILi128EEESG_NSA_ILi32EEEEEENS_12float_e5m2_tENS5_IJlSB_lEEESJ_SK_NS4_8TiledMMAINS4_8MMA_AtomIJNS4_4SM904GMMA31MMA_64x128x32_F32E5M2E5M2_SS_TNILNSO_7ScaleInE1ELSQ_1EEEEEENS4_6LayoutINS5_IJNSA_ILi2EEESB_SB_EEENS5_IJSB_NSA_ILi0EEESW_EEEEENS5_IJNS4_10UnderscoreESZ_SZ_EEEEENS4_23SM90_TMA_LOAD_MULTICASTENS4_14ComposedLayoutINS4_7SwizzleILi1ELi4ELi3EEENS4_18smem_ptr_flag_bitsILi8EEENST_INS5_IJSC_SH_EEENS5_IJSH_SB_EEEEEEEvNS4_8identityENS4_13SM90_TMA_LOADES1B_vS1C_EENS_8epilogue10collective6detail29Sm90TmaWarpSpecializedAdapterINS1G_15DefaultEpilogueISJ_SK_SK_NS1F_6thread17LinearCombinationISJ_Li1EffLNS1K_9ScaleType4KindE0ELNS_15FloatRoundStyleE2ESJ_EENS1_15EpilogueDefaultEEEEEvvEEEEvNT_6ParamsE,@function
        .size           _ZN7cutlass13device_kernelINS_4gemm6kernel13GemmUniversalIN4cute5tupleIJiiiiEEENS1_10collective13CollectiveMmaINS1_37MainloopSm90TmaGmmaWarpSpecializedFP8ILi28ENS5_IJNS4_1CILi1EEENSA_ILi8EEESB_EEENS1_35KernelTmaWarpSpecializedCooperativeEEENS5_IJNSA_ILi128EEESG_NSA_ILi32EEEEEENS_12float_e5m2_tENS5_IJlSB_lEEESJ_SK_NS4_8TiledMMAINS4_8MMA_AtomIJNS4_4SM904GMMA31MMA_64x128x32_F32E5M2E5M2_SS_TNILNSO_7ScaleInE1ELSQ_1EEEEEENS4_6LayoutINS5_IJNSA_ILi2EEESB_SB_EEENS5_IJSB_NSA_ILi0EEESW_EEEEENS5_IJNS4_10UnderscoreESZ_SZ_EEEEENS4_23SM90_TMA_LOAD_MULTICASTENS4_14ComposedLayoutINS4_7SwizzleILi1ELi4ELi3EEENS4_18smem_ptr_flag_bitsILi8EEENST_INS5_IJSC_SH_EEENS5_IJSH_SB_EEEEEEEvNS4_8identityENS4_13SM90_TMA_LOADES1B_vS1C_EENS_8epilogue10collective6detail29Sm90TmaWarpSpecializedAdapterINS1G_15DefaultEpilogueISJ_SK_SK_NS1F_6thread17LinearCombinationISJ_Li1EffLNS1K_9ScaleType4KindE0ELNS_15FloatRoundStyleE2ESJ_EENS1_15EpilogueDefaultEEEEEvvEEEEvNT_6ParamsE,(.L_x_255 - _ZN7cutlass13device_kernelINS_4gemm6kernel13GemmUniversalIN4cute5tupleIJiiiiEEENS1_10collective13CollectiveMmaINS1_37MainloopSm90TmaGmmaWarpSpecializedFP8ILi28ENS5_IJNS4_1CILi1EEENSA_ILi8EEESB_EEENS1_35KernelTmaWarpSpecializedCooperativeEEENS5_IJNSA_ILi128EEESG_NSA_ILi32EEEEEENS_12float_e5m2_tENS5_IJlSB_lEEESJ_SK_NS4_8TiledMMAINS4_8MMA_AtomIJNS4_4SM904GMMA31MMA_64x128x32_F32E5M2E5M2_SS_TNILNSO_7ScaleInE1ELSQ_1EEEEEENS4_6LayoutINS5_IJNSA_ILi2EEESB_SB_EEENS5_IJSB_NSA_ILi0EEESW_EEEEENS5_IJNS4_10UnderscoreESZ_SZ_EEEEENS4_23SM90_TMA_LOAD_MULTICASTENS4_14ComposedLayoutINS4_7SwizzleILi1ELi4ELi3EEENS4_18smem_ptr_flag_bitsILi8EEENST_INS5_IJSC_SH_EEENS5_IJSH_SB_EEEEEEEvNS4_8identityENS4_13SM90_TMA_LOADES1B_vS1C_EENS_8epilogue10collective6detail29Sm90TmaWarpSpecializedAdapterINS1G_15DefaultEpilogueISJ_SK_SK_NS1F_6thread17LinearCombinationISJ_Li1EffLNS1K_9ScaleType4KindE0ELNS_15FloatRoundStyleE2ESJ_EENS1_15EpilogueDefaultEEEEEvvEEEEvNT_6ParamsE)
        .other          _ZN7cutlass13device_kernelINS_4gemm6kernel13GemmUniversalIN4cute5tupleIJiiiiEEENS1_10collective13CollectiveMmaINS1_37MainloopSm90TmaGmmaWarpSpecializedFP8ILi28ENS5_IJNS4_1CILi1EEENSA_ILi8EEESB_EEENS1_35KernelTmaWarpSpecializedCooperativeEEENS5_IJNSA_ILi128EEESG_NSA_ILi32EEEEEENS_12float_e5m2_tENS5_IJlSB_lEEESJ_SK_NS4_8TiledMMAINS4_8MMA_AtomIJNS4_4SM904GMMA31MMA_64x128x32_F32E5M2E5M2_SS_TNILNSO_7ScaleInE1ELSQ_1EEEEEENS4_6LayoutINS5_IJNSA_ILi2EEESB_SB_EEENS5_IJSB_NSA_ILi0EEESW_EEEEENS5_IJNS4_10UnderscoreESZ_SZ_EEEEENS4_23SM90_TMA_LOAD_MULTICASTENS4_14ComposedLayoutINS4_7SwizzleILi1ELi4ELi3EEENS4_18smem_ptr_flag_bitsILi8EEENST_INS5_IJSC_SH_EEENS5_IJSH_SB_EEEEEEEvNS4_8identityENS4_13SM90_TMA_LOADES1B_vS1C_EENS_8epilogue10collective6detail29Sm90TmaWarpSpecializedAdapterINS1G_15DefaultEpilogueISJ_SK_SK_NS1F_6thread17LinearCombinationISJ_Li1EffLNS1K_9ScaleType4KindE0ELNS_15FloatRoundStyleE2ESJ_EENS1_15EpilogueDefaultEEEEEvvEEEEvNT_6ParamsE,@"STO_CUDA_ENTRY STV_DEFAULT"
_ZN7cutlass13device_kernelINS_4gemm6kernel13GemmUniversalIN4cute5tupleIJiiiiEEENS1_10collective13CollectiveMmaINS1_37MainloopSm90TmaGmmaWarpSpecializedFP8ILi28ENS5_IJNS4_1CILi1EEENSA_ILi8EEESB_EEENS1_35KernelTmaWarpSpecializedCooperativeEEENS5_IJNSA_ILi128EEESG_NSA_ILi32EEEEEENS_12float_e5m2_tENS5_IJlSB_lEEESJ_SK_NS4_8TiledMMAINS4_8MMA_AtomIJNS4_4SM904GMMA31MMA_64x128x32_F32E5M2E5M2_SS_TNILNSO_7ScaleInE1ELSQ_1EEEEEENS4_6LayoutINS5_IJNSA_ILi2EEESB_SB_EEENS5_IJSB_NSA_ILi0EEESW_EEEEENS5_IJNS4_10UnderscoreESZ_SZ_EEEEENS4_23SM90_TMA_LOAD_MULTICASTENS4_14ComposedLayoutINS4_7SwizzleILi1ELi4ELi3EEENS4_18smem_ptr_flag_bitsILi8EEENST_INS5_IJSC_SH_EEENS5_IJSH_SB_EEEEEEEvNS4_8identityENS4_13SM90_TMA_LOADES1B_vS1C_EENS_8epilogue10collective6detail29Sm90TmaWarpSpecializedAdapterINS1G_15DefaultEpilogueISJ_SK_SK_NS1F_6thread17LinearCombinationISJ_Li1EffLNS1K_9ScaleType4KindE0ELNS_15FloatRoundStyleE2ESJ_EENS1_15EpilogueDefaultEEEEEvvEEEEvNT_6ParamsE:
[----:B------:R-:W-:Y:S01]  /*0000*/  LDC R1, c[0x0][0x28] ;  /* 0x00000a00ff017b82 */ /* 0x000fe20000000800 */
[----:B------:R-:W0:Y:S01]  /*0010*/  S2R R0, SR_TID.X ;  /* 0x0000000000007919 */ /* 0x000e220000002100 */
[----:B------:R-:W-:Y:S01]  /*0020*/  ELECT P0, URZ, PT ;  /* 0x00000000003f782f */ /* 0x000fe20003800000 */
[----:B------:R-:W-:Y:S01]  /*0030*/  BSSY B0, `(.L_x_0) ;  /* 0x000000f000007945 */ /* 0x000fe20003800000 */
[--C-:B0-----:R-:W-:Y:S02]  /*0040*/  SHF.R.U32.HI R2, RZ, 0x5, R0.reuse ;  /* 0x00000005ff027819 */ /* 0x101fe40000011600 */
[----:B------:R-:W-:-:S03]  /*0050*/  SHF.R.U32.HI R3, RZ, 0x7, R0 ;  /* 0x00000007ff037819 */ /* 0x000fc60000011600 */
[----:B------:R-:W0:Y:S04]  /*0060*/  SHFL.IDX PT, R6, R2, RZ, 0x1f ;  /* 0x00001fff02067589 */ /* 0x000e2800000e0000 */
[----:B------:R1:W2:Y:S01]  /*0070*/  SHFL.IDX PT, R4, R3, RZ, 0x1f ;  /* 0x00001fff03047589 */ /* 0x0002a200000e0000 */
[----:B0-----:R-:W-:-:S13]  /*0080*/  ISETP.NE.OR P0, PT, R6, RZ, !P0 ;  /* 0x000000ff0600720c */ /* 0x001fda0004705670 */
[----:B-12---:R-:W-:Y:S05]  /*0090*/  @P0 BRA `(.L_x_1) ;  /* 0x0000000000200947 */ /* 0x006fea0003800000 */
[----:B------:R-:W-:Y:S02]  /*00a0*/  ULDC.64 UR4, c[0x0][0x198] ;  /* 0x0000660000047ab9 */ /* 0x000fe40000000a00 */
[----:B------:R-:W-:Y:S02]  /*00b0*/  UIADD3 UR6, UP0, UR4, 0xf0, URZ ;  /* 0x000000f004067890 */ /* 0x000fe4000ff1e03f */
[----:B------:R-:W-:Y:S02]  /*00c0*/  UIADD3 UR4, UP1, UR4, 0x1f0, URZ ;  /* 0x000001f004047890 */ /* 0x000fe4000ff3e03f */
[----:B------:R-:W-:Y:S02]  /*00d0*/  UIADD3.X UR7, URZ, UR5, URZ, UP0, !UPT ;  /* 0x000000053f077290 */ /* 0x000fe400087fe43f */
[----:B------:R-:W-:-:S07]  /*00e0*/  UIADD3.X UR5, URZ, UR5, URZ, UP1, !UPT ;  /* 0x000000053f057290 */ /* 0x000fce0008ffe43f */
[----:B------:R0:W-:Y:S02]  /*00f0*/  UTMACCTL.PF [UR6] ;  /* 0x00000000060079b9 */ /* 0x0001e40008040000 */
[----:B------:R0:W-:Y:S02]  /*0100*/  UTMACCTL.PF [UR4] ;  /* 0x00000000040079b9 */ /* 0x0001e40008040000 */
[----:B0-----:R-:W-:Y:S01]  /*0110*/  NOP ;  /* 0x0000000000007918 */ /* 0x001fe20000000000 */
.L_x_1:
[----:B------:R-:W-:Y:S05]  /*0120*/  BSYNC B0 ;  /* 0x0000000000007941 */ /* 0x000fea0003800000 */
.L_x_0:
[----:B------:R-:W0:Y:S02]  /*0130*/  SHFL.IDX PT, R3, R2, RZ, 0x1f ;  /* 0x00001fff02037589 */ /* 0x000e2400000e0000 */
[----:B0-----:R-:W-:-:S13]  /*0140*/  ISETP.NE.AND P0, PT, R3, RZ, PT ;  /* 0x000000ff0300720c */ /* 0x001fda0003f05270 */
[----:B------:R-:W-:Y:S05]  /*0150*/  @P0 BRA `(.L_x_2) ;  /* 0x0000000400240947 */ /* 0x000fea0003800000 */
[----:B------:R-:W-:Y:S01]  /*0160*/  ELECT P0, URZ, PT ;  /* 0x00000000003f782f */ /* 0x000fe20003800000 */
[----:B------:R-:W-:-:S12]  /*0170*/  BSSY B0, `(.L_x_2) ;  /* 0x0000047000007945 */ /* 0x000fd80003800000 */
[----:B------:R-:W-:Y:S05]  /*0180*/  @!P0 BRA `(.L_x_3) ;  /* 0x0000000400148947 */ /* 0x000fea0003800000 */
[----:B------:R-:W0:Y:S01]  /*0190*/  S2UR UR8, SR_CgaCtaId ;  /* 0x00000000000879c3 */ /* 0x000e220000008800 */
[----:B------:R-:W-:Y:S01]  /*01a0*/  UMOV UR4, 0x400 ;  /* 0x0000040000047882 */ /* 0x000fe20000000000 */
[----:B------:R-:W-:Y:S01]  /*01b0*/  UMOV UR5, 0x1 ;  /* 0x0000000100057882 */ /* 0x000fe20000000000 */
[----:B------:R-:W-:Y:S02]  /*01c0*/  UMOV UR6, 0x10 ;  /* 0x0000001000067882 */ /* 0x000fe40000000000 */
[----:B------:R-:W-:-:S04]  /*01d0*/  UIADD3 UR6, -UR6, 0x100000, URZ ;  /* 0x0010000006067890 */ /* 0x000fc8000fffe13f */
[----:B------:R-:W-:Y:S02]  /*01e0*/  USHF.L.U32 UR7, UR6, 0xb, URZ ;  /* 0x0000000b06077899 */ /* 0x000fe4000800063f */
[----:B------:R-:W-:Y:S02]  /*01f0*/  USHF.L.U32 UR6, UR6, 0x1, URZ ;  /* 0x0000000106067899 */ /* 0x000fe4000800063f */
[----:B0-----:R-:W-:Y:S02]  /*0200*/  ULEA UR8, UR8, UR4, 0x18 ;  /* 0x0000000408087291 */ /* 0x001fe4000f8ec03f */
[----:B------:R-:W-:-:S04]  /*0210*/  UIADD3 UR4, -UR5, 0x100000, URZ ;  /* 0x0010000005047890 */ /* 0x000fc8000fffe13f */
[----:B------:R-:W-:Y:S02]  /*0220*/  USHF.L.U32 UR5, UR4, 0xb, URZ ;  /* 0x0000000b04057899 */ /* 0x000fe4000800063f */
[----:B------:R-:W-:Y:S01]  /*0230*/  USHF.L.U32 UR4, UR4, 0x1, URZ ;  /* 0x0000000104047899 */ /* 0x000fe2000800063f */
[----:B------:R-:W0:Y:S11]  /*0240*/  FENCE.VIEW.ASYNC.S ;  /* 0x00000000000073c6 */ /* 0x000e360000000000 */
[----:B0-----:R0:W1:Y:S01]  /*0250*/  SYNCS.EXCH.64 URZ, [UR8], UR4 ;  /* 0x00000004083f75b2 */ /* 0x0010620008000100 */
[----:B------:R0:W2:Y:S01]  /*0260*/  SYNCS.EXCH.64 URZ, [UR8+0xe0], UR6 ;  /* 0x0000e006083f75b2 */ /* 0x0000a20008000100 */
[----:B------:R0:W3:Y:S01]  /*0270*/  SYNCS.EXCH.64 URZ, [UR8+0x8], UR4 ;  /* 0x00000804083f75b2 */ /* 0x0000e20008000100 */
[----:B------:R0:W4:Y:S01]  /*0280*/  SYNCS.EXCH.64 URZ, [UR8+0xe8], UR6 ;  /* 0x0000e806083f75b2 */ /* 0x0001220008000100 */
[----:B------:R0:W0:Y:S01]  /*0290*/  SYNCS.EXCH.64 URZ, [UR8+0x10], UR4 ;  /* 0x00001004083f75b2 */ /* 0x0000220008000100 */
        /* <DEDUP_REMOVED lines=51> */
[----:B-1234-:R-:W-:Y:S01]  /*05d0*/  NOP ;  /* 0x0000000000007918 */ /* 0x01efe20000000000 */
.L_x_3:
[----:B0-----:R-:W-:Y:S05]  /*05e0*/  BSYNC B0 ;  /* 0x0000000000007941 */ /* 0x001fea0003800000 */
.L_x_2:
[----:B------:R-:W0:Y:S01]  /*05f0*/  SHFL.IDX PT, R2, R2, RZ, 0x1f ;  /* 0x00001fff02027589 */ /* 0x000e2200000e0000 */
[----:B------:R-:W-:Y:S01]  /*0600*/  SHF.R.S32.HI R5, RZ, 0x1f, R0 ;  /* 0x0000001fff057819 */ /* 0x000fe20000011400 */
[----:B------:R-:W1:Y:S01]  /*0610*/  S2UR UR8, SR_CTAID.X ;  /* 0x00000000000879c3 */ /* 0x000e620000002500 */
[----:B------:R-:W-:Y:S01]  /*0620*/  ELECT P0, URZ, PT ;  /* 0x00000000003f782f */ /* 0x000fe20003800000 */
[----:B------:R-:W2:Y:S01]  /*0630*/  S2R R8, SR_CTAID.Y ;  /* 0x0000000000087919 */ /* 0x000ea20000002600 */
[----:B------:R-:W-:Y:S01]  /*0640*/  LEA.HI R5, R5, R0, RZ, 0x7 ;  /* 0x0000000005057211 */ /* 0x000fe200078f38ff */
[----:B------:R-:W-:Y:S01]  /*0650*/  ULDC UR4, c[0x0][0x154] ;  /* 0x0000550000047ab9 */ /* 0x000fe20000000800 */
[----:B------:R-:W-:Y:S01]  /*0660*/  NOP ;  /* 0x0000000000007918 */ /* 0x000fe20000000000 */
[----:B------:R-:W-:Y:S01]  /*0670*/  NOP ;  /* 0x0000000000007918 */ /* 0x000fe20000000000 */
[----:B------:R-:W-:Y:S01]  /*0680*/  LOP3.LUT R5, R5, 0xffffff80, RZ, 0xc0, !PT ;  /* 0xffffff8005057812 */ /* 0x000fe200078ec0ff */
[----:B------:R-:W3:Y:S04]  /*0690*/  LDC R14, c[0x0][0x140] ;  /* 0x00005000ff0e7b82 */ /* 0x000ee80000000800 */
[----:B------:R-:W-:-:S04]  /*06a0*/  IMAD.IADD R5, R0, 0x1, -R5 ;  /* 0x0000000100057824 */ /* 0x000fc800078e0a05 */
[----:B------:R-:W4:Y:S01]  /*06b0*/  LDC R19, c[0x0][0x148] ;  /* 0x00005200ff137b82 */ /* 0x000f220000000800 */
[----:B------:R-:W-:Y:S02]  /*06c0*/  SHF.R.S32.HI R10, RZ, 0x1f, R5 ;  /* 0x0000001fff0a7819 */ /* 0x000fe40000011405 */
[----:B------:R-:W-:Y:S02]  /*06d0*/  LOP3.LUT P2, RZ, R5, 0x7, RZ, 0xc0, !PT ;  /* 0x0000000705ff7812 */ /* 0x000fe4000784c0ff */
[----:B------:R-:W-:Y:S02]  /*06e0*/  LEA.HI R10, R10, R5, RZ, 0x3 ;  /* 0x000000050a0a7211 */ /* 0x000fe400078f18ff */
[----:B0-----:R-:W-:Y:S01]  /*06f0*/  ISETP.NE.OR P0, PT, R2, RZ, !P0 ;  /* 0x000000ff0200720c */ /* 0x001fe20004705670 */
[----:B------:R-:W0:Y:S01]  /*0700*/  LDC R12, c[0x0][0x144] ;  /* 0x00005100ff0c7b82 */ /* 0x000e220000000800 */
[--C-:B------:R-:W-:Y:S02]  /*0710*/  SHF.R.S32.HI R2, RZ, 0x3, R10.reuse ;  /* 0x00000003ff027819 */ /* 0x100fe4000001140a */
[----:B------:R-:W-:-:S02]  /*0720*/  SHF.R.S32.HI R7, RZ, 0x1f, R10 ;  /* 0x0000001fff077819 */ /* 0x000fc4000001140a */
[----:B------:R-:W-:Y:S02]  /*0730*/  SHF.R.S32.HI R10, RZ, 0x1f, R3 ;  /* 0x0000001fff0a7819 */ /* 0x000fe40000011403 */
[----:B------:R-:W-:Y:S02]  /*0740*/  LEA.HI R7, R7, R2, RZ, 0x2 ;  /* 0x0000000207077211 */ /* 0x000fe400078f10ff */
[----:B------:R-:W-:Y:S02]  /*0750*/  LEA.HI R10, R10, R3, RZ, 0x2 ;  /* 0x000000030a0a7211 */ /* 0x000fe400078f10ff */
[----:B------:R-:W-:Y:S01]  /*0760*/  LOP3.LUT R7, R7, 0xfffffffc, RZ, 0xc0, !PT ;  /* 0xfffffffc07077812 */ /* 0x000fe200078ec0ff */
[----:B------:R-:W-:Y:S01]  /*0770*/  VOTEU.ALL UP0, P0 ;  /* 0x00000000003f7886 */ /* 0x000fe20000000000 */
[----:B--2---:R-:W-:Y:S01]  /*0780*/  I2FP.F32.U32 R11, R8 ;  /* 0x00000008000b7245 */ /* 0x004fe20000201000 */
[----:B------:R-:W-:Y:S01]  /*0790*/  VOTEU.ALL UP1, P0 ;  /* 0x00000000003f7886 */ /* 0x000fe20000020000 */
[----:B------:R-:W-:Y:S01]  /*07a0*/  LOP3.LUT R10, R10, 0x3ffffffc, RZ, 0xc0, !PT ;  /* 0x3ffffffc0a0a7812 */ /* 0x000fe200078ec0ff */
[----:B------:R-:W-:Y:S01]  /*07b0*/  IMAD.IADD R7, R2, 0x1, -R7 ;  /* 0x0000000102077824 */ /* 0x000fe200078e0a07 */
[----:B------:R-:W2:Y:S01]  /*07c0*/  @!UP0 S2UR UR7, SR_CgaCtaId ;  /* 0x00000000000789c3 */ /* 0x000ea20000008800 */
[----:B-1----:R-:W-:Y:S01]  /*07d0*/  I2FP.F32.U32 R2, UR8 ;  /* 0x0000000800027c45 */ /* 0x002fe20008201000 */
[----:B------:R-:W-:Y:S01]  /*07e0*/  FMUL R13, R11, UR4 ;  /* 0x000000040b0d7c20 */ /* 0x000fe20008400000 */
[----:B------:R-:W-:Y:S01]  /*07f0*/  ULDC UR4, c[0x0][0x150] ;  /* 0x0000540000047ab9 */ /* 0x000fe20000000800 */
[----:B------:R-:W-:Y:S01]  /*0800*/  IMAD.IADD R10, R3, 0x1, -R10 ;  /* 0x00000001030a7824 */ /* 0x000fe200078e0a0a */
[----:B------:R-:W-:Y:S01]  /*0810*/  SHF.R.S32.HI R3, RZ, 0x1f, R6 ;  /* 0x0000001fff037819 */ /* 0x000fe20000011406 */
[----:B------:R-:W-:Y:S01]  /*0820*/  FMUL R11, R2, UR4 ;  /* 0x00000004020b7c20 */ /* 0x000fe20008400000 */
[----:B------:R-:W-:Y:S01]  /*0830*/  UMOV UR4, 0x20 ;  /* 0x0000002000047882 */ /* 0x000fe20000000000 */
[----:B------:R-:W1:Y:S01]  /*0840*/  F2I.U32.TRUNC.NTZ R13, R13 ;  /* 0x0000000d000d7305 */ /* 0x000e62000020f000 */
[----:B------:R-:W-:Y:S01]  /*0850*/  LEA.HI R3, R3, R6, RZ, 0x2 ;  /* 0x0000000603037211 */ /* 0x000fe200078f10ff */
[----:B------:R-:W-:Y:S01]  /*0860*/  IMAD R7, R10, 0x4, R7 ;  /* 0x000000040a077824 */ /* 0x000fe200078e0207 */
[----:B------:R-:W-:Y:S01]  /*0870*/  @!UP0 UMOV UR6, 0x400 ;  /* 0x0000040000068882 */ /* 0x000fe20000000000 */
[----:B------:R-:W-:-:S04]  /*0880*/  @!UP0 UIADD3 UR4, -UR4, 0x100000, URZ ;  /* 0x0010000004048890 */ /* 0x000fc8000fffe13f */
[----:B------:R-:W-:Y:S02]  /*0890*/  @!UP0 USHF.L.U32 UR5, UR4, 0xb, URZ ;  /* 0x0000000b04058899 */ /* 0x000fe4000800063f */
[----:B------:R-:W-:Y:S01]  /*08a0*/  @!UP0 USHF.L.U32 UR4, UR4, 0x1, URZ ;  /* 0x0000000104048899 */ /* 0x000fe2000800063f */
[----:B------:R-:W-:Y:S01]  /*08b0*/  LOP3.LUT R3, R3, 0xfffffffc, RZ, 0xc0, !PT ;  /* 0xfffffffc03037812 */ /* 0x000fe200078ec0ff */
[C---:B------:R-:W-:Y:S01]  /*08c0*/  IMAD.SHL.U32 R2, R7.reuse, 0x4, RZ ;  /* 0x0000000407027824 */ /* 0x040fe200078e00ff */
[----:B---3--:R-:W-:Y:S01]  /*08d0*/  ISETP.EQ.U32.AND P4, PT, R14, 0x1, PT ;  /* 0x000000010e00780c */ /* 0x008fe20003f82070 */
[----:B------:R-:W3:Y:S01]  /*08e0*/  F2I.U32.TRUNC.NTZ R11, R11 ;  /* 0x0000000b000b7305 */ /* 0x000ee2000020f000 */
[----:B------:R-:W-:Y:S02]  /*08f0*/  VIADD R10, R4, 0xffffffff ;  /* 0xffffffff040a7836 */ /* 0x000fe40000000000 */
[----:B------:R-:W-:Y:S01]  /*0900*/  IMAD.IADD R6, R6, 0x1, -R3 ;  /* 0x0000000106067824 */ /* 0x000fe200078e0a03 */
[----:B------:R-:W-:-:S02]  /*0910*/  LOP3.LUT R5, R7, 0xc, R2, 0x78, !PT ;  /* 0x0000000c07057812 */ /* 0x000fc400078e7802 */
[----:B------:R-:W-:Y:S01]  /*0920*/  ISETP.GE.U32.AND P5, PT, R10, 0x2, PT ;  /* 0x000000020a00780c */ /* 0x000fe20003fa6070 */
[----:B-1----:R-:W-:Y:S01]  /*0930*/  IMAD.MOV R20, RZ, RZ, -R13 ;  /* 0x000000ffff147224 */ /* 0x002fe200078e0a0d */
[----:B--2---:R-:W-:Y:S01]  /*0940*/  @!UP0 ULEA UR6, UR7, UR6, 0x18 ;  /* 0x0000000607068291 */ /* 0x004fe2000f8ec03f */
[C---:B------:R-:W-:Y:S01]  /*0950*/  ISETP.NE.AND P1, PT, R6.reuse, 0x3, PT ;  /* 0x000000030600780c */ /* 0x040fe20003f25270 */
[----:B------:R-:W-:Y:S01]  /*0960*/  VOTEU.ALL UP0, P0 ;  /* 0x00000000003f7886 */ /* 0x000fe20000000000 */
[----:B----4-:R-:W-:Y:S01]  /*0970*/  IMAD R2, R19, R20, R8 ;  /* 0x0000001413027224 */ /* 0x010fe200078e0208 */
[----:B------:R-:W-:Y:S02]  /*0980*/  ISETP.LT.U32.AND P0, PT, R5, 0x8, !P2 ;  /* 0x000000080500780c */ /* 0x000fe40005701070 */
[----:B------:R-:W-:Y:S01]  /*0990*/  ISETP.EQ.OR P1, PT, R6, RZ, !P1 ;  /* 0x000000ff0600720c */ /* 0x000fe20004f22670 */
[----:B---3--:R-:W-:Y:S01]  /*09a0*/  IMAD.MOV R11, RZ, RZ, -R11 ;  /* 0x000000ffff0b7224 */ /* 0x008fe200078e0a0b */
[----:B------:R-:W-:-:S02]  /*09b0*/  ISETP.NE.AND P3, PT, R2, R5, PT ;  /* 0x000000050200720c */ /* 0x000fc40003f65270 */
[----:B------:R-:W-:Y:S01]  /*09c0*/  ISETP.EQ.AND P1, PT, R4, RZ, P1 ;  /* 0x000000ff0400720c */ /* 0x000fe20000f22270 */
[----:B0-----:R-:W-:Y:S01]  /*09d0*/  IMAD R11, R12, R11, UR8 ;  /* 0x000000080c0b7e24 */ /* 0x001fe2000f8e020b */
[----:B------:R-:W-:Y:S01]  /*09e0*/  ISETP.NE.AND P2, PT, R4, RZ, PT ;  /* 0x000000ff0400720c */ /* 0x000fe20003f45270 */
[----:B------:R-:W0:Y:S02]  /*09f0*/  FENCE.VIEW.ASYNC.S ;  /* 0x00000000000073c6 */ /* 0x000e240000000000 */
[----:B0-----:R0:W1:Y:S01]  /*0a00*/  @!UP0 SYNCS.EXCH.64 URZ, [UR6+0x1d0], UR4 ;  /* 0x0001d004063f85b2 */ /* 0x0010620008000100 */
[----:B------:R-:W-:Y:S02]  /*0a10*/  SEL R4, RZ, 0x1, !P1 ;  /* 0x00000001ff047807 */ /* 0x000fe40004800000 */
[----:B------:R-:W-:Y:S02]  /*0a20*/  ISETP.EQ.OR P3, PT, R11, RZ, !P3 ;  /* 0x000000ff0b00720c */ /* 0x000fe40005f62670 */
[----:B------:R-:W-:-:S02]  /*0a30*/  SEL R4, R4, 0x2, P5 ;  /* 0x0000000204047807 */ /* 0x000fc40002800000 */
[----:B------:R-:W-:Y:S01]  /*0a40*/  PLOP3.LUT P0, PT, P0, P3, PT, 0x80, 0x0 ;  /* 0x000000000000781c */ /* 0x000fe20000707070 */
[----:B------:R0:W2:Y:S01]  /*0a50*/  @!UP1 SYNCS.EXCH.64 URZ, [UR6+0x1d8], UR4 ;  /* 0x0001d804063f95b2 */ /* 0x0000a20008000100 */
[----:B------:R-:W-:Y:S01]  /*0a60*/  NOP ;  /* 0x0000000000007918 */ /* 0x000fe20000000000 */
[----:B------:R-:W-:Y:S10]  /*0a70*/  @!P4 BRA `(.L_x_4) ;  /* 0x000000000008c947 */ /* 0x000ff40003800000 */
[----:B-12---:R-:W-:Y:S01]  /*0a80*/  UCGABAR_ARV ;  /* 0x00000000000079c7 */ /* 0x006fe20008000000 */
[----:B------:R-:W-:Y:S05]  /*0a90*/  BRA `(.L_x_5) ;  /* 0x0000000000047947 */ /* 0x000fea0003800000 */
.L_x_4:
[----:B-12---:R-:W-:Y:S01]  /*0aa0*/  NOP ;  /* 0x0000000000007918 */ /* 0x006fe20000000000 */
.L_x_5:
[----:B------:R-:W1:Y:S01]  /*0ab0*/  LDC R2, c[0x0][0x65c] ;  /* 0x00019700ff027b82 */ /* 0x000e620000000800 */
[----:B------:R-:W-:Y:S01]  /*0ac0*/  IMAD.MOV.U32 R3, RZ, RZ, RZ ;  /* 0x000000ffff037224 */ /* 0x000fe200078e00ff */
[----:B-1----:R-:W-:Y:S01]  /*0ad0*/  ISETP.NE.AND P3, PT, R2, 0x1, PT ;  /* 0x000000010200780c */ /* 0x002fe20003f65270 */
[----:B------:R-:W-:-:S12]  /*0ae0*/  IMAD.U32 R2, RZ, RZ, UR8 ;  /* 0x00000008ff027e24 */ /* 0x000fd8000f8e00ff */
[----:B------:R-:W1:Y:S01]  /*0af0*/  @P3 LDC R15, c[0x0][0x10] ;  /* 0x00000400ff0f3b82 */ /* 0x000e620000000800 */
[----:B------:R-:W-:Y:S02]  /*0b00*/  @P3 IMAD.MOV.U32 R9, RZ, RZ, RZ ;  /* 0x000000ffff093224 */ /* 0x000fe400078e00ff */
[----:B------:R-:W-:-:S05]  /*0b10*/  @P3 IMAD.MOV.U32 R7, RZ, RZ, RZ ;  /* 0x000000ffff073224 */ /* 0x000fca00078e00ff */
[----:B------:R-:W2:Y:S01]  /*0b20*/  @!P3 LDC R13, c[0x0][0xc] ;  /* 0x00000300ff0dbb82 */ /* 0x000ea20000000800 */
[----:B-1----:R-:W-:-:S04]  /*0b30*/  @P3 IMAD.WIDE.U32 R14, R15, UR8, R8 ;  /* 0x000000080f0e3c25 */ /* 0x002fc8000f8e0008 */
[----:B--2---:R-:W-:-:S04]  /*0b40*/  @!P3 IMAD.WIDE.U32 R12, R8, R13, R2 ;  /* 0x0000000d080cb225 */ /* 0x004fc800078e0002 */
[----:B------:R-:W-:Y:S02]  /*0b50*/  @P3 IMAD.MOV.U32 R2, RZ, RZ, R14 ;  /* 0x000000ffff023224 */ /* 0x000fe400078e000e */
[----:B------:R-:W-:Y:S02]  /*0b60*/  @P3 IMAD.IADD R3, R15, 0x1, R7 ;  /* 0x000000010f033824 */ /* 0x000fe400078e0207 */
[----:B------:R-:W-:Y:S02]  /*0b70*/  @!P3 IMAD.MOV.U32 R2, RZ, RZ, R12 ;  /* 0x000000ffff02b224 */ /* 0x000fe400078e000c */
[----:B------:R-:W-:Y:S01]  /*0b80*/  @!P3 IMAD.MOV.U32 R3, RZ, RZ, R13 ;  /* 0x000000ffff03b224 */ /* 0x000fe200078e000d */
[----:B------:R-:W-:Y:S06]  /*0b90*/  @!P4 BRA `(.L_x_6) ;  /* 0x00000000000cc947 */ /* 0x000fec0003800000 */
[----:B------:R-:W-:Y:S01]  /*0ba0*/  UCGABAR_WAIT ;  /* 0x0000000000007dc7 */ /* 0x000fe20008000000 */
[----:B------:R-:W-:Y:S01]  /*0bb0*/  CCTL.IVALL ;  /* 0x00000000ff00798f */ /* 0x000fe20002000000 */
[----:B------:R-:W-:Y:S05]  /*0bc0*/  BRA `(.L_x_7) ;  /* 0x0000000000047947 */ /* 0x000fea0003800000 */
.L_x_6:
[----:B------:R-:W-:Y:S06]  /*0bd0*/  BAR.SYNC.DEFER_BLOCKING 0x0 ;  /* 0x0000000000007b1d */ /* 0x000fec0000010000 */
.L_x_7:
[----:B------:R-:W-:Y:S05]  /*0be0*/  @!P2 BRA `(.L_x_8) ;  /* 0x000000740008a947 */ /* 0x000fea0003800000 */
[----:B------:R-:W-:-:S13]  /*0bf0*/  ISETP.GT.U32.AND P1, PT, R10, 0x1, PT ;  /* 0x000000010a00780c */ /* 0x000fda0003f24070 */
[----:B0-----:R-:W-:Y:S05]  /*0c00*/  @P1 EXIT ;  /* 0x000000000000194d */ /* 0x001fea0003800000 */
[----:B------:R-:W-:Y:S01]  /*0c10*/  ULDC.64 UR4, c[0x0][0x650] ;  /* 0x0001940000047ab9 */ /* 0x000fe20000000a00 */
[----:B------:R-:W-:Y:S01]  /*0c20*/  PRMT R14, RZ, 0x7610, R14 ;  /* 0x00007610ff0e7816 */ /* 0x000fe2000000000e */
[----:B------:R-:W-:Y:S01]  /*0c30*/  IMAD.MOV.U32 R7, RZ, RZ, -0x1 ;  /* 0xffffffffff077424 */ /* 0x000fe200078e00ff */
[----:B------:R-:W-:Y:S01]  /*0c40*/  ISETP.GE.U32.AND P1, PT, R2, UR4, PT ;  /* 0x0000000402007c0c */ /* 0x000fe2000bf26070 */
[----:B------:R-:W-:Y:S02]  /*0c50*/  IMAD.MOV.U32 R10, RZ, RZ, -0x1 ;  /* 0xffffffffff0a7424 */ /* 0x000fe400078e00ff */
[----:B------:R-:W-:Y:S01]  /*0c60*/  IMAD.MOV.U32 R6, RZ, RZ, -0x1 ;  /* 0xffffffffff067424 */ /* 0x000fe200078e00ff */
[----:B------:R-:W-:-:S13]  /*0c70*/  ISETP.GE.U32.AND.EX P1, PT, R3, UR5, PT, P1 ;  /* 0x0000000503007c0c */ /* 0x000fda000bf26110 */
[----:B------:R-:W-:Y:S05]  /*0c80*/  @P1 BRA `(.L_x_9) ;  /* 0x0000000400281947 */ /* 0x000fea0003800000 */
[----:B------:R-:W0:Y:S01]  /*0c90*/  LDC.64 R22, c[0x0][0x628] ;  /* 0x00018a00ff167b82 */ /* 0x000e220000000a00 */
[----:B------:R-:W-:Y:S02]  /*0ca0*/  IMAD.MOV.U32 R6, RZ, RZ, R2 ;  /* 0x000000ffff067224 */ /* 0x000fe400078e0002 */
[----:B------:R-:W-:-:S05]  /*0cb0*/  IMAD.MOV.U32 R7, RZ, RZ, R3 ;  /* 0x000000ffff077224 */ /* 0x000fca00078e0003 */
[----:B------:R-:W1:Y:S08]  /*0cc0*/  LDC R10, c[0x0][0x630] ;  /* 0x00018c00ff0a7b82 */ /* 0x000e700000000800 */
[----:B------:R-:W2:Y:S01]  /*0cd0*/  LDC.64 R24, c[0x0][0x620] ;  /* 0x00018800ff187b82 */ /* 0x000ea20000000a00 */
[----:B0-----:R-:W-:-:S04]  /*0ce0*/  ISETP.NE.U32.AND P1, PT, R22, RZ, PT ;  /* 0x000000ff1600720c */ /* 0x001fc80003f25070 */
[----:B------:R-:W-:-:S13]  /*0cf0*/  ISETP.NE.AND.EX P1, PT, R23, RZ, PT, P1 ;  /* 0x000000ff1700720c */ /* 0x000fda0003f25310 */
[----:B-12---:R-:W-:Y:S05]  /*0d00*/  @!P1 BRA `(.L_x_10) ;  /* 0x0000000000289947 */ /* 0x006fea0003800000 */
[----:B------:R-:W0:Y:S02]  /*0d10*/  LDC R15, c[0x0][0x634] ;  /* 0x00018d00ff0f7b82 */ /* 0x000e240000000800 */
[----:B0-----:R-:W-:-:S05]  /*0d20*/  IADD3 R15, P1, R2, R15, RZ ;  /* 0x0000000f020f7210 */ /* 0x001fca0007f3e0ff */
[----:B------:R-:W-:-:S04]  /*0d30*/  IMAD.X R17, RZ, RZ, R3, P1 ;  /* 0x000000ffff117224 */ /* 0x000fc800008e0603 */
[----:B------:R-:W-:-:S04]  /*0d40*/  IMAD.WIDE.U32 R6, R17, R22, RZ ;  /* 0x0000001611067225 */ /* 0x000fc800078e00ff */
[----:B------:R-:W-:-:S04]  /*0d50*/  IMAD.WIDE.U32 R12, P1, R15, R23, R6 ;  /* 0x000000170f0c7225 */ /* 0x000fc80007820006 */
[----:B------:R-:W-:-:S04]  /*0d60*/  IMAD.WIDE.U32 R6, R15, R22, RZ ;  /* 0x000000160f067225 */ /* 0x000fc800078e00ff */
[----:B------:R-:W-:Y:S01]  /*0d70*/  IMAD.X R15, RZ, RZ, RZ, P1 ;  /* 0x000000ffff0f7224 */ /* 0x000fe200008e06ff */
[----:B------:R-:W-:Y:S01]  /*0d80*/  IADD3 RZ, P1, R7, R12, RZ ;  /* 0x0000000c07ff7210 */ /* 0x000fe20007f3e0ff */
[----:B------:R-:W-:-:S04]  /*0d90*/  IMAD.MOV.U32 R14, RZ, RZ, R13 ;  /* 0x000000ffff0e7224 */ /* 0x000fc800078e000d */
[----:B------:R-:W-:-:S08]  /*0da0*/  IMAD.WIDE.U32.X R6, R17, R23, R14, P1 ;  /* 0x0000001711067225 */ /* 0x000fd000008e040e */
.L_x_10:
[----:B------:R-:W0:Y:S01]  /*0db0*/  LDC.64 R22, c[0x0][0x640] ;  /* 0x00019000ff167b82 */ /* 0x000e220000000a00 */
[--C-:B------:R-:W-:Y:S01]  /*0dc0*/  SHF.R.U64 R26, R6, R10, R7.reuse ;  /* 0x0000000a061a7219 */ /* 0x100fe20000001207 */
[----:B------:R-:W-:Y:S01]  /*0dd0*/  IMAD R20, R19, R20, R8 ;  /* 0x0000001413147224 */ /* 0x000fe200078e0208 */
[----:B------:R-:W-:Y:S01]  /*0de0*/  SHF.R.U32.HI R6, RZ, R10, R7 ;  /* 0x0000000aff067219 */ /* 0x000fe20000011607 */
[----:B------:R-:W-:Y:S01]  /*0df0*/  IMAD.MOV.U32 R19, RZ, RZ, 0x1 ;  /* 0x00000001ff137424 */ /* 0x000fe200078e00ff */
[----:B------:R-:W-:-:S03]  /*0e00*/  IADD3 R9, P1, RZ, -R26, RZ ;  /* 0x8000001aff097210 */ /* 0x000fc60007f3e0ff */
[----:B------:R-:W1:Y:S02]  /*0e10*/  LDC R12, c[0x0][0x618] ;  /* 0x00018600ff0c7b82 */ /* 0x000e640000000800 */
[----:B------:R-:W-:-:S04]  /*0e20*/  IMAD.X R7, RZ, RZ, ~R6, P1 ;  /* 0x000000ffff077224 */ /* 0x000fc800008e0e06 */
[-C--:B------:R-:W-:Y:S02]  /*0e30*/  IMAD R10, R7, R24.reuse, RZ ;  /* 0x00000018070a7224 */ /* 0x080fe400078e02ff */
[----:B------:R-:W2:Y:S01]  /*0e40*/  LDC R16, c[0x0][0x608] ;  /* 0x00018200ff107b82 */ /* 0x000ea20000000800 */
[----:B------:R-:W-:-:S04]  /*0e50*/  IMAD.WIDE.U32 R6, R9, R24, R2 ;  /* 0x0000001809067225 */ /* 0x000fc800078e0002 */
[----:B------:R-:W-:-:S03]  /*0e60*/  IMAD R9, R9, R25, R10 ;  /* 0x0000001909097224 */ /* 0x000fc600078e020a */
[----:B------:R-:W3:Y:S01]  /*0e70*/  LDC R18, c[0x0][0x658] ;  /* 0x00019600ff127b82 */ /* 0x000ee20000000800 */
[----:B------:R-:W-:Y:S01]  /*0e80*/  IMAD.IADD R7, R7, 0x1, R9 ;  /* 0x0000000107077824 */ /* 0x000fe200078e0209 */
[----:B0-----:R-:W-:Y:S01]  /*0e90*/  ISETP.NE.U32.AND P1, PT, R22, RZ, PT ;  /* 0x000000ff1600720c */ /* 0x001fe20003f25070 */
[----:B------:R-:W-:-:S03]  /*0ea0*/  IMAD.MOV.U32 R9, RZ, RZ, -0x1 ;  /* 0xffffffffff097424 */ /* 0x000fc600078e00ff */
[----:B------:R-:W-:Y:S02]  /*0eb0*/  ISETP.NE.AND.EX P1, PT, R23, RZ, PT, P1 ;  /* 0x000000ff1700720c */ /* 0x000fe40003f25310 */
[----:B------:R-:W0:Y:S01]  /*0ec0*/  LDC R17, c[0x0][0x600] ;  /* 0x00018000ff117b82 */ /* 0x000e220000000800 */
[-CC-:B-1----:R-:W-:Y:S02]  /*0ed0*/  SHF.R.U64 R14, R6, R12.reuse, R7.reuse ;  /* 0x0000000c060e7219 */ /* 0x182fe40000001207 */
[----:B------:R-:W-:-:S05]  /*0ee0*/  SHF.R.U32.HI R7, RZ, R12, R7 ;  /* 0x0000000cff077219 */ /* 0x000fca0000011607 */
[----:B------:R-:W1:Y:S01]  /*0ef0*/  LDC R21, c[0x0][0x648] ;  /* 0x00019200ff157b82 */ /* 0x000e620000000800 */
[-CC-:B--2---:R-:W-:Y:S02]  /*0f00*/  SHF.R.U64 R27, R14, R16.reuse, R7.reuse ;  /* 0x000000100e1b7219 */ /* 0x184fe40000001207 */
[----:B------:R-:W-:-:S05]  /*0f10*/  SHF.R.U32.HI R7, RZ, R16, R7 ;  /* 0x00000010ff077219 */ /* 0x000fca0000011607 */
[----:B------:R-:W2:Y:S01]  /*0f20*/  LDC R25, c[0x0][0x638] ;  /* 0x00018e00ff197b82 */ /* 0x000ea20000000800 */
[-C--:B---3--:R-:W-:Y:S02]  /*0f30*/  SHF.L.U32 R6, R9, R18.reuse, RZ ;  /* 0x0000001209067219 */ /* 0x088fe400000006ff */
[--C-:B------:R-:W-:Y:S02]  /*0f40*/  SHF.R.U64 R16, R27, R18, R7.reuse ;  /* 0x000000121b107219 */ /* 0x100fe40000001207 */
[----:B------:R-:W-:Y:S02]  /*0f50*/  LOP3.LUT R10, RZ, R6, RZ, 0x33, !PT ;  /* 0x00000006ff0a7212 */ /* 0x000fe400078e33ff */
[----:B------:R-:W-:Y:S01]  /*0f60*/  SHF.R.U32.HI R7, RZ, R18, R7 ;  /* 0x00000012ff077219 */ /* 0x000fe20000011607 */
[----:B------:R-:W3:Y:S01]  /*0f70*/  LDC R24, c[0x0][0x610] ;  /* 0x00018400ff187b82 */ /* 0x000ee20000000800 */
[----:B------:R-:W-:Y:S01]  /*0f80*/  IMAD.MOV.U32 R6, RZ, RZ, R16 ;  /* 0x000000ffff067224 */ /* 0x000fe200078e0010 */
[----:B------:R-:W-:Y:S06]  /*0f90*/  @!P1 BRA `(.L_x_11) ;  /* 0x0000000000289947 */ /* 0x000fec0003800000 */
[----:B------:R-:W4:Y:S02]  /*0fa0*/  LDC R13, c[0x0][0x64c] ;  /* 0x00019300ff0d7b82 */ /* 0x000f240000000800 */
[----:B----4-:R-:W-:-:S05]  /*0fb0*/  IADD3 R13, P1, R16, R13, RZ ;  /* 0x0000000d100d7210 */ /* 0x010fca0007f3e0ff */
        /* <DEDUP_REMOVED lines=8> */
.L_x_11:
[----:B-1----:R-:W-:Y:S01]  /*1040*/  SHF.R.U64 R8, R6, R21, R7 ;  /* 0x0000001506087219 */ /* 0x002fe20000001207 */
[----:B0-----:R-:W-:Y:S01]  /*1050*/  VIADD R9, R17, 0xffffffff ;  /* 0xffffffff11097836 */ /* 0x001fe20000000000 */
[----:B------:R-:W-:Y:S02]  /*1060*/  SHF.L.U32 R6, R19, R18, RZ ;  /* 0x0000001213067219 */ /* 0x000fe400000006ff */
[----:B------:R-:W-:Y:S01]  /*1070*/  LOP3.LUT R7, R27, R10, RZ, 0xc0, !PT ;  /* 0x0000000a1b077212 */ /* 0x000fe200078ec0ff */
[----:B------:R-:W-:Y:S01]  /*1080*/  IMAD.MOV R10, RZ, RZ, -R8 ;  /* 0x000000ffff0a7224 */ /* 0x000fe200078e0a08 */
[----:B------:R-:W-:Y:S02]  /*1090*/  SEL R11, R11, R20, !P3 ;  /* 0x000000140b0b7207 */ /* 0x000fe40005800000 */
[----:B------:R-:W-:Y:S01]  /*10a0*/  LOP3.LUT R9, R14, R9, RZ, 0xc0, !PT ;  /* 0x000000090e097212 */ /* 0x000fe200078ec0ff */
[----:B------:R-:W-:Y:S02]  /*10b0*/  IMAD R8, R6, R8, R7 ;  /* 0x0000000806087224 */ /* 0x000fe400078e0207 */
[----:B--2---:R-:W-:-:S02]  /*10c0*/  IMAD R6, R10, R25, R16 ;  /* 0x000000190a067224 */ /* 0x004fc400078e0210 */
[----:B---3--:R-:W-:Y:S02]  /*10d0*/  IMAD R11, R8, R24, R11 ;  /* 0x00000018080b7224 */ /* 0x008fe400078e020b */
[----:B------:R-:W-:Y:S02]  /*10e0*/  IMAD R6, R6, R17, R9 ;  /* 0x0000001106067224 */ /* 0x000fe400078e0209 */
[----:B------:R-:W-:-:S03]  /*10f0*/  IMAD.MOV.U32 R14, RZ, RZ, 0x1 ;  /* 0x00000001ff0e7424 */ /* 0x000fc600078e00ff */
[----:B------:R-:W-:Y:S02]  /*1100*/  SEL R10, R6, R11, !P3 ;  /* 0x0000000b060a7207 */ /* 0x000fe40005800000 */
[----:B------:R-:W-:Y:S01]  /*1110*/  SEL R7, R11, R6, !P3 ;  /* 0x000000060b077207 */ /* 0x000fe20005800000 */
[----:B------:R-:W-:-:S07]  /*1120*/  IMAD.MOV.U32 R6, RZ, RZ, R26 ;  /* 0x000000ffff067224 */ /* 0x000fce00078e001a */
.L_x_9:
[----:B------:R-:W-:-:S08]  /*1130*/  NOP ;  /* 0x0000000000007918 */ /* 0x000fd00000000000 */
[----:B------:R-:W0:Y:S02]  /*1140*/  USETMAXREG.TRY_ALLOC.CTAPOOL UP0, 0xe8 ;  /* 0x000000e8000079c8 */ /* 0x000e240008000600 */
[----:B0-----:R-:W-:-:S13]  /*1150*/  PLOP3.LUT P1, PT, PT, PT, UP0, 0x80, 0x0 ;  /* 0x000000000000781c */ /* 0x001fda0003f2f008 */
[----:B------:R-:W-:Y:S05]  /*1160*/  @!P1 BRA `(.L_x_9) ;  /* 0xfffffffc00f09947 */ /* 0x000fea000383ffff */
[----:B------:R-:W-:Y:S01]  /*1170*/  ULDC.64 UR4, c[0x0][0x598] ;  /* 0x0001660000047ab9 */ /* 0x000fe20000000a00 */
[----:B------:R-:W-:Y:S01]  /*1180*/  ULDC.64 UR18, c[0x0][0x208] ;  /* 0x0000820000127ab9 */ /* 0x000fe20000000a00 */
[----:B------:R-:W-:-:S04]  /*1190*/  ISETP.NE.U32.AND P1, PT, RZ, UR4, PT ;  /* 0x00000004ff007c0c */ /* 0x000fc8000bf25070 */
[----:B------:R-:W-:-:S13]  /*11a0*/  ISETP.NE.AND.EX P1, PT, RZ, UR5, PT, P1 ;  /* 0x00000005ff007c0c */ /* 0x000fda000bf25310 */
[----:B------:R-:W-:Y:S05]  /*11b0*/  @!P1 BRA `(.L_x_12) ;  /* 0x00000000001c9947 */ /* 0x000fea0003800000 */
[----:B------:R-:W0:Y:S02]  /*11c0*/  LDC.64 R8, c[0x0][0x598] ;  /* 0x00016600ff087b82 */ /* 0x000e240000000a00 */
[----:B0-----:R-:W2:Y:S02]  /*11d0*/  LDG.E.64 R8, desc[UR18][R8.64] ;  /* 0x0000001208087981 */ /* 0x001ea4000c1e1b00 */
[----:B--2---:R-:W-:-:S04]  /*11e0*/  ISETP.NE.U32.AND P1, PT, R8, RZ, PT ;  /* 0x000000ff0800720c */ /* 0x004fc80003f25070 */
[----:B------:R-:W-:-:S13]  /*11f0*/  ISETP.NE.AND.EX P1, PT, R9, RZ, PT, P1 ;  /* 0x000000ff0900720c */ /* 0x000fda0003f25310 */
[----:B------:R-:W-:Y:S05]  /*1200*/  @!P1 BRA `(.L_x_12) ;  /* 0x0000000000089947 */ /* 0x000fea0003800000 */
[----:B------:R0:W5:Y:S01]  /*1210*/  LD.E R8, desc[UR18][R8.64] ;  /* 0x0000001208087980 */ /* 0x000162000c101900 */
[----:B------:R-:W-:Y:S05]  /*1220*/  BRA `(.L_x_13) ;  /* 0x0000000000207947 */ /* 0x000fea0003800000 */
.L_x_12:
[----:B------:R-:W-:Y:S02]  /*1230*/  ULDC.64 UR4, c[0x0][0x588] ;  /* 0x0001620000047ab9 */ /* 0x000fe40000000a00 */
[----:B------:R-:W-:-:S04]  /*1240*/  ISETP.NE.U32.AND P1, PT, RZ, UR4, PT ;  /* 0x00000004ff007c0c */ /* 0x000fc8000bf25070 */
[----:B------:R-:W-:-:S13]  /*1250*/  ISETP.NE.AND.EX P1, PT, RZ, UR5, PT, P1 ;  /* 0x00000005ff007c0c */ /* 0x000fda000bf25310 */
[----:B------:R-:W-:Y:S05]  /*1260*/  @!P1 BRA `(.L_x_14) ;  /* 0x00000000000c9947 */ /* 0x000fea0003800000 */
[----:B------:R-:W0:Y:S02]  /*1270*/  LDC.64 R8, c[0x0][0x588] ;  /* 0x00016200ff087b82 */ /* 0x000e240000000a00 */
[----:B0-----:R1:W5:Y:S01]  /*1280*/  LDG.E R8, desc[UR18][R8.64] ;  /* 0x0000001208087981 */ /* 0x001362000c1e1900 */
[----:B------:R-:W-:Y:S05]  /*1290*/  BRA `(.L_x_13) ;  /* 0x0000000000047947 */ /* 0x000fea0003800000 */
.L_x_14:
[----:B------:R-:W2:Y:S02]  /*12a0*/  LDC R8, c[0x0][0x580] ;  /* 0x00016000ff087b82 */ /* 0x000ea40000000800 */
.L_x_13:
[----:B------:R-:W-:Y:S02]  /*12b0*/  ULDC.64 UR4, c[0x0][0x5a0] ;  /* 0x0001680000047ab9 */ /* 0x000fe40000000a00 */
[----:B------:R-:W-:-:S04]  /*12c0*/  ISETP.NE.U32.AND P1, PT, RZ, UR4, PT ;  /* 0x00000004ff007c0c */ /* 0x000fc8000bf25070 */
[----:B------:R-:W-:-:S13]  /*12d0*/  ISETP.NE.AND.EX P1, PT, RZ, UR5, PT, P1 ;  /* 0x00000005ff007c0c */ /* 0x000fda000bf25310 */
[----:B------:R-:W-:Y:S05]  /*12e0*/  @!P1 BRA `(.L_x_15) ;  /* 0x00000000001c9947 */ /* 0x000fea0003800000 */
[----:B------:R-:W3:Y:S02]  /*12f0*/  LDC.64 R12, c[0x0][0x5a0] ;  /* 0x00016800ff0c7b82 */ /* 0x000ee40000000a00 */
[----:B---3--:R-:W3:Y:S02]  /*1300*/  LDG.E.64 R12, desc[UR18][R12.64] ;  /* 0x000000120c0c7981 */ /* 0x008ee4000c1e1b00 */
[----:B---3--:R-:W-:-:S04]  /*1310*/  ISETP.NE.U32.AND P1, PT, R12, RZ, PT ;  /* 0x000000ff0c00720c */ /* 0x008fc80003f25070 */
[----:B------:R-:W-:-:S13]  /*1320*/  ISETP.NE.AND.EX P1, PT, R13, RZ, PT, P1 ;  /* 0x000000ff0d00720c */ /* 0x000fda0003f25310 */
[----:B------:R-:W-:Y:S05]  /*1330*/  @!P1 BRA `(.L_x_15) ;  /* 0x0000000000089947 */ /* 0x000fea0003800000 */
[----:B01----:R0:W5:Y:S01]  /*1340*/  LD.E R9, desc[UR18][R12.64] ;  /* 0x000000120c097980 */ /* 0x003162000c101900 */
[----:B------:R-:W-:Y:S05]  /*1350*/  BRA `(.L_x_16) ;  /* 0x0000000000207947 */ /* 0x000fea0003800000 */
.L_x_15:
[----:B------:R-:W-:Y:S02]  /*1360*/  ULDC.64 UR4, c[0x0][0x590] ;  /* 0x0001640000047ab9 */ /* 0x000fe40000000a00 */
[----:B------:R-:W-:-:S04]  /*1370*/  ISETP.NE.U32.AND P1, PT, RZ, UR4, PT ;  /* 0x00000004ff007c0c */ /* 0x000fc8000bf25070 */
[----:B------:R-:W-:-:S13]  /*1380*/  ISETP.NE.AND.EX P1, PT, RZ, UR5, PT, P1 ;  /* 0x00000005ff007c0c */ /* 0x000fda000bf25310 */
[----:B------:R-:W-:Y:S05]  /*1390*/  @!P1 BRA `(.L_x_17) ;  /* 0x00000000000c9947 */ /* 0x000fea0003800000 */
[----:B------:R-:W0:Y:S02]  /*13a0*/  LDC.64 R12, c[0x0][0x590] ;  /* 0x00016400ff0c7b82 */ /* 0x000e240000000a00 */
[----:B01----:R1:W5:Y:S01]  /*13b0*/  LDG.E R9, desc[UR18][R12.64] ;  /* 0x000000120c097981 */ /* 0x003362000c1e1900 */
[----:B------:R-:W-:Y:S05]  /*13c0*/  BRA `(.L_x_16) ;  /* 0x0000000000047947 */ /* 0x000fea0003800000 */
.L_x_17:
[----:B01----:R-:W3:Y:S02]  /*13d0*/  LDC R9, c[0x0][0x584] ;  /* 0x00016100ff097b82 */ /* 0x003ee40000000800 */
.L_x_16:
[----:B------:R-:W-:-:S13]  /*13e0*/  LOP3.LUT P1, RZ, R14, 0xff, RZ, 0xc0, !PT ;  /* 0x000000ff0eff7812 */ /* 0x000fda000782c0ff */
[----:B------:R-:W-:Y:S05]  /*13f0*/  @!P1 EXIT ;  /* 0x000000000000994d */ /* 0x000fea0003800000 */
[----:B------:R-:W-:Y:S01]  /*1400*/  ULDC UR4, c[0x0][0x28c] ;  /* 0x0000a30000047ab9 */ /* 0x000fe20000000800 */
[----:B------:R-:W-:Y:S01]  /*1410*/  LOP3.LUT R143, R4, 0x1, RZ, 0xfc, !PT ;  /* 0x00000001048f7812 */ /* 0x000fe200078efcff */
[----:B------:R-:W-:-:S04]  /*1420*/  UIADD3 UR4, UR4, 0x1f, URZ ;  /* 0x0000001f04047890 */ /* 0x000fc8000fffe03f */
[----:B------:R-:W-:-:S04]  /*1430*/  USHF.R.S32.HI UR5, URZ, 0x1f, UR4 ;  /* 0x0000001f3f057899 */ /* 0x000fc80008011404 */
[----:B------:R-:W-:-:S03]  /*1440*/  ULEA.HI UR5, UR5, UR4, URZ, 0x5 ;  /* 0x0000000405057291 */ /* 0x000fc6000f8f283f */
[----:B------:R-:W-:Y:S01]  /*1450*/  UMOV UR4, URZ ;  /* 0x0000003f00047c82 */ /* 0x000fe20008000000 */
[----:B------:R-:W-:-:S03]  /*1460*/  USHF.R.S32.HI UR9, URZ, 0x5, UR5 ;  /* 0x000000053f097899 */ /* 0x000fc60008011405 */
[----:B------:R-:W-:-:S09]  /*1470*/  UMOV UR5, URZ ;  /* 0x0000003f00057c82 */ /* 0x000fd20008000000 */
.L_x_172:
[----:B------:R-:W-:Y:S01]  /*1480*/  LOP3.LUT R11, R0, 0x80, RZ, 0xc0, !PT ;  /* 0x00000080000b7812 */ /* 0x000fe200078ec0ff */
[----:B------:R-:W4:Y:S01]  /*1490*/  S2UR UR13, SR_CgaCtaId ;  /* 0x00000000000d79c3 */ /* 0x000f220000008800 */
[----:B------:R-:W-:Y:S01]  /*14a0*/  UMOV UR12, 0x400 ;  /* 0x00000400000c7882 */ /* 0x000fe20000000000 */
[----:B------:R-:W-:Y:S01]  /*14b0*/  UMOV UR6, URZ ;  /* 0x0000003f00067c82 */ /* 0x000fe20008000000 */
[----:B------:R-:W-:Y:S01]  /*14c0*/  SHF.R.U32.HI R11, RZ, 0x7, R11 ;  /* 0x00000007ff0b7819 */ /* 0x000fe2000001160b */
[----:B------:R-:W-:Y:S01]  /*14d0*/  UMOV UR7, URZ ;  /* 0x0000003f00077c82 */ /* 0x000fe20008000000 */
[----:B------:R-:W-:Y:S01]  /*14e0*/  UMOV UR16, UR5 ;  /* 0x0000000500107c82 */ /* 0x000fe20008000000 */
[----:B------:R-:W-:Y:S02]  /*14f0*/  CS2R R16, SRZ ;  /* 0x0000000000107805 */ /* 0x000fe4000001ff00 */
[----:B------:R-:W-:Y:S01]  /*1500*/  CS2R R14, SRZ ;  /* 0x00000000000e7805 */ /* 0x000fe2000001ff00 */
[----:B01----:R-:W0:Y:S01]  /*1510*/  LDC R12, c[0x0][0x28c] ;  /* 0x0000a300ff0c7b82 */ /* 0x003e220000000800 */
[----:B------:R-:W1:Y:S01]  /*1520*/  SHFL.IDX PT, R11, R11, RZ, 0x1f ;  /* 0x00001fff0b0b7589 */ /* 0x000e6200000e0000 */
[----:B------:R-:W-:-:S02]  /*1530*/  CS2R R18, SRZ ;  /* 0x0000000000127805 */ /* 0x000fc4000001ff00 */
[----:B------:R-:W-:Y:S02]  /*1540*/  CS2R R20, SRZ ;  /* 0x0000000000147805 */ /* 0x000fe4000001ff00 */
[----:B------:R-:W-:Y:S02]  /*1550*/  CS2R R22, SRZ ;  /* 0x0000000000167805 */ /* 0x000fe4000001ff00 */
[----:B------:R-:W-:Y:S02]  /*1560*/  CS2R R88, SRZ ;  /* 0x0000000000587805 */ /* 0x000fe4000001ff00 */
[----:B------:R-:W-:Y:S02]  /*1570*/  CS2R R90, SRZ ;  /* 0x00000000005a7805 */ /* 0x000fe4000001ff00 */
[----:B------:R-:W-:Y:S02]  /*1580*/  CS2R R92, SRZ ;  /* 0x00000000005c7805 */ /* 0x000fe4000001ff00 */
        /* <DEDUP_REMOVED lines=16> */
[----:B0-----:R-:W-:Y:S02]  /*1690*/  ISETP.GE.AND P1, PT, R12, 0x1, PT ;  /* 0x000000010c00780c */ /* 0x001fe40003f26270 */
[----:B------:R-:W-:Y:S02]  /*16a0*/  CS2R R126, SRZ ;  /* 0x00000000007e7805 */ /* 0x000fe4000001ff00 */
[----:B-1----:R-:W-:-:S02]  /*16b0*/  R2UR UR8, R11 ;  /* 0x000000000b0872ca */ /* 0x002fc400000e0000 */
[----:B------:R-:W-:Y:S02]  /*16c0*/  CS2R R128, SRZ ;  /* 0x0000000000807805 */ /* 0x000fe4000001ff00 */
[----:B------:R-:W-:Y:S02]  /*16d0*/  CS2R R130, SRZ ;  /* 0x0000000000827805 */ /* 0x000fe4000001ff00 */
[----:B------:R-:W-:Y:S02]  /*16e0*/  CS2R R132, SRZ ;  /* 0x0000000000847805 */ /* 0x000fe4000001ff00 */
[----:B------:R-:W-:Y:S02]  /*16f0*/  CS2R R134, SRZ ;  /* 0x0000000000867805 */ /* 0x000fe4000001ff00 */
[----:B------:R-:W-:Y:S02]  /*1700*/  CS2R R136, SRZ ;  /* 0x0000000000887805 */ /* 0x000fe4000001ff00 */
[----:B------:R-:W-:-:S02]  /*1710*/  CS2R R138, SRZ ;  /* 0x00000000008a7805 */ /* 0x000fc4000001ff00 */
[----:B------:R-:W-:Y:S01]  /*1720*/  CS2R R140, SRZ ;  /* 0x00000000008c7805 */ /* 0x000fe2000001ff00 */
[----:B------:R-:W-:Y:S01]  /*1730*/  IMAD.U32 R144, RZ, RZ, UR4 ;  /* 0x00000004ff907e24 */ /* 0x000fe2000f8e00ff */
[----:B--23--:R-:W-:Y:S02]  /*1740*/  CS2R R24, SRZ ;  /* 0x0000000000187805 */ /* 0x00cfe4000001ff00 */
[----:B------:R-:W-:Y:S02]  /*1750*/  CS2R R26, SRZ ;  /* 0x00000000001a7805 */ /* 0x000fe4000001ff00 */
[----:B------:R-:W-:Y:S02]  /*1760*/  CS2R R28, SRZ ;  /* 0x00000000001c7805 */ /* 0x000fe4000001ff00 */
[----:B------:R-:W-:Y:S01]  /*1770*/  CS2R R30, SRZ ;  /* 0x00000000001e7805 */ /* 0x000fe2000001ff00 */
[----:B------:R-:W-:Y:S01]  /*1780*/  ULEA.HI UR10, UR8, UR8, URZ, 0x1 ;  /* 0x00000008080a7291 */ /* 0x000fe2000f8f083f */
[----:B------:R-:W-:-:S02]  /*1790*/  CS2R R32, SRZ ;  /* 0x0000000000207805 */ /* 0x000fc4000001ff00 */
[----:B------:R-:W-:Y:S02]  /*17a0*/  CS2R R34, SRZ ;  /* 0x0000000000227805 */ /* 0x000fe4000001ff00 */
[----:B------:R-:W-:Y:S01]  /*17b0*/  CS2R R36, SRZ ;  /* 0x0000000000247805 */ /* 0x000fe2000001ff00 */
[----:B------:R-:W-:Y:S01]  /*17c0*/  ULOP3.LUT UR11, UR10, 0x1ffffe, URZ, 0xc0, !UPT ;  /* 0x001ffffe0a0b7892 */ /* 0x000fe2000f8ec03f */
[----:B------:R-:W-:Y:S01]  /*17d0*/  CS2R R38, SRZ ;  /* 0x0000000000267805 */ /* 0x000fe2000001ff00 */
[----:B----4-:R-:W-:Y:S01]  /*17e0*/  ULEA UR10, UR13, UR12, 0x18 ;  /* 0x0000000c0d0a7291 */ /* 0x010fe2000f8ec03f */
[----:B------:R-:W-:Y:S01]  /*17f0*/  CS2R R40, SRZ ;  /* 0x0000000000287805 */ /* 0x000fe2000001ff00 */
[----:B------:R-:W-:Y:S01]  /*1800*/  UIADD3 UR11, UR8, -UR11, URZ ;  /* 0x8000000b080b7290 */ /* 0x000fe2000fffe03f */
[----:B------:R-:W-:Y:S02]  /*1810*/  CS2R R42, SRZ ;  /* 0x00000000002a7805 */ /* 0x000fe4000001ff00 */
[----:B------:R-:W-:Y:S01]  /*1820*/  CS2R R44, SRZ ;  /* 0x00000000002c7805 */ /* 0x000fe2000001ff00 */
[----:B------:R-:W-:Y:S01]  /*1830*/  UMOV UR8, URZ ;  /* 0x0000003f00087c82 */ /* 0x000fe20008000000 */
[----:B------:R-:W-:Y:S01]  /*1840*/  ULEA UR11, UR11, UR10, 0xb ;  /* 0x0000000a0b0b7291 */ /* 0x000fe2000f8e583f */
[----:B------:R-:W-:-:S02]  /*1850*/  CS2R R46, SRZ ;  /* 0x00000000002e7805 */ /* 0x000fc4000001ff00 */
[----:B------:R-:W-:Y:S02]  /*1860*/  CS2R R48, SRZ ;  /* 0x0000000000307805 */ /* 0x000fe4000001ff00 */
[----:B------:R-:W-:Y:S01]  /*1870*/  CS2R R50, SRZ ;  /* 0x0000000000327805 */ /* 0x000fe2000001ff00 */
[----:B------:R-:W-:Y:S01]  /*1880*/  UIADD3 UR11, UR11, 0x280, URZ ;  /* 0x000002800b0b7890 */ /* 0x000fe2000fffe03f */
[----:B------:R-:W-:Y:S02]  /*1890*/  CS2R R52, SRZ ;  /* 0x0000000000347805 */ /* 0x000fe4000001ff00 */
[----:B------:R-:W-:Y:S02]  /*18a0*/  CS2R R54, SRZ ;  /* 0x0000000000367805 */ /* 0x000fe4000001ff00 */
[----:B------:R-:W-:Y:S01]  /*18b0*/  CS2R R56, SRZ ;  /* 0x0000000000387805 */ /* 0x000fe2000001ff00 */
[----:B------:R-:W-:Y:S01]  /*18c0*/  USHF.R.U32.HI UR11, URZ, 0x4, UR11 ;  /* 0x000000043f0b7899 */ /* 0x000fe2000801160b */
[----:B------:R-:W-:-:S02]  /*18d0*/  CS2R R58, SRZ ;  /* 0x00000000003a7805 */ /* 0x000fc4000001ff00 */
[----:B------:R-:W-:Y:S02]  /*18e0*/  CS2R R60, SRZ ;  /* 0x00000000003c7805 */ /* 0x000fe4000001ff00 */
[----:B------:R-:W-:Y:S01]  /*18f0*/  CS2R R62, SRZ ;  /* 0x00000000003e7805 */ /* 0x000fe2000001ff00 */
[----:B------:R-:W-:Y:S01]  /*1900*/  ULOP3.LUT UR11, UR11, 0x3fff, URZ, 0xc0, !UPT ;  /* 0x00003fff0b0b7892 */ /* 0x000fe2000f8ec03f */
        /* <DEDUP_REMOVED lines=11> */
[----:B------:R-:W-:Y:S01]  /*19c0*/  CS2R R86, SRZ ;  /* 0x0000000000567805 */ /* 0x000fe2000001ff00 */
[----:B------:R-:W-:Y:S06]  /*19d0*/  @!P1 BRA `(.L_x_18) ;  /* 0x0000000800189947 */ /* 0x000fec0003800000 */
[----:B------:R-:W-:-:S13]  /*19e0*/  ISETP.NE.AND P2, PT, R143, 0x3, PT ;  /* 0x000000038f00780c */ /* 0x000fda0003f45270 */
[----:B------:R-:W-:Y:S05]  /*19f0*/  @!P2 BRA `(.L_x_19) ;  /* 0x000000000004a947 */ /* 0x000fea0003800000 */
[----:B------:R-:W-:Y:S01]  /*1a00*/  BPT.TRAP 0x1 ;  /* 0x000000040000795c */ /* 0x000fe20000300000 */
.L_x_19:
[----:B------:R-:W-:Y:S01]  /*1a10*/  ULEA UR6, UR5, UR10, 0x3 ;  /* 0x0000000a05067291 */ /* 0x000fe2000f8e183f */
[----:B------:R-:W-:-:S05]  /*1a20*/  IMAD.U32 R11, RZ, RZ, UR4 ;  /* 0x00000004ff0b7e24 */ /* 0x000fca000f8e00ff */
[----:B------:R-:W-:-:S04]  /*1a30*/  SHF.L.U32 R11, R11, 0x1f, RZ ;  /* 0x0000001f0b0b7819 */ /* 0x000fc800000006ff */
[----:B------:R0:W1:Y:S01]  /*1a40*/  SYNCS.PHASECHK.TRANS64.TRYWAIT P1, [UR6], R11 ;  /* 0x0000000bff0075a7 */ /* 0x0000620008020146 */
[----:B------:R-:W-:Y:S05]  /*1a50*/  @!P2 BRA `(.L_x_20) ;  /* 0x000000000004a947 */ /* 0x000fea0003800000 */
[----:B------:R-:W-:Y:S01]  /*1a60*/  BPT.TRAP 0x1 ;  /* 0x000000040000795c */ /* 0x000fe20000300000 */
.L_x_20:
[----:B-1----:R-:W-:Y:S05]  /*1a70*/  @P1 BRA `(.L_x_21) ;  /* 0x0000000000081947 */ /* 0x002fea0003800000 */
[----:B------:R-:W1:Y:S02]  /*1a80*/  SYNCS.PHASECHK.TRANS64.TRYWAIT P1, [UR6], R11 ;  /* 0x0000000bff0075a7 */ /* 0x000e640008020146 */
[----:B-1----:R-:W-:Y:S05]  /*1a90*/  @!P1 BRA `(.L_x_22) ;  /* 0x0000008800149947 */ /* 0x002fea0003800000 */
.L_x_21:
[----:B------:R-:W-:Y:S01]  /*1aa0*/  UIADD3 UR6, UR10, 0x1c280, URZ ;  /* 0x0001c2800a067890 */ /* 0x000fe2000fffe03f */
[----:B------:R-:W-:Y:S01]  /*1ab0*/  WARPGROUP.ARRIVE ;  /* 0x00000000000079c5 */ /* 0x000fe20000000000 */
[----:B------:R-:W-:Y:S01]  /*1ac0*/  ULDC UR7, c[0x0][0x50c] ;  /* 0x0001430000077ab9 */ /* 0x000fe20000000800 */
[----:B------:R-:W-:Y:S01]  /*1ad0*/  ULOP3.LUT UR12, UR11, 0x10000, URZ, 0xfc, !UPT ;  /* 0x000100000b0c7892 */ /* 0x000fe2000f8efc3f */
[----:B------:R-:W-:Y:S01]  /*1ae0*/  CS2R R16, SRZ ;  /* 0x0000000000107805 */ /* 0x000fe2000001ff00 */
[----:B------:R-:W-:Y:S01]  /*1af0*/  UISETP.NE.AND UP0, UPT, UR7, 0x1, UPT ;  /* 0x000000010700788c */ /* 0x000fe2000bf05270 */
[----:B------:R-:W-:Y:S01]  /*1b00*/  CS2R R14, SRZ ;  /* 0x00000000000e7805 */ /* 0x000fe2000001ff00 */
[----:B------:R-:W-:Y:S01]  /*1b10*/  USHF.R.U32.HI UR6, URZ, 0x4, UR6 ;  /* 0x000000043f067899 */ /* 0x000fe20008011606 */
[----:B------:R-:W-:Y:S01]  /*1b20*/  CS2R R18, SRZ ;  /* 0x0000000000127805 */ /* 0x000fe2000001ff00 */
[----:B------:R-:W-:Y:S01]  /*1b30*/  USEL UR7, URZ, 0x1, UP0 ;  /* 0x000000013f077887 */ /* 0x000fe20008000000 */
[----:B------:R-:W-:Y:S01]  /*1b40*/  CS2R R20, SRZ ;  /* 0x0000000000147805 */ /* 0x000fe2000001ff00 */
[----:B------:R-:W-:Y:S01]  /*1b50*/  ULOP3.LUT UR6, UR6, 0x3fff, URZ, 0xc0, !UPT ;  /* 0x00003fff06067892 */ /* 0x000fe2000f8ec03f */
[----:B------:R-:W-:Y:S01]  /*1b60*/  CS2R R22, SRZ ;  /* 0x0000000000167805 */ /* 0x000fe2000001ff00 */
[----:B------:R-:W-:Y:S01]  /*1b70*/  ULEA UR12, UR5, UR12, 0x8 ;  /* 0x0000000c050c7291 */ /* 0x000fe2000f8e403f */
[----:B------:R-:W-:Y:S01]  /*1b80*/  CS2R R88, SRZ ;  /* 0x0000000000587805 */ /* 0x000fe2000001ff00 */
[----:B------:R-:W-:Y:S01]  /*1b90*/  ULOP3.LUT UR6, UR6, 0x10000, URZ, 0xfc, !UPT ;  /* 0x0001000006067892 */ /* 0x000fe2000f8efc3f */
[----:B------:R-:W-:Y:S01]  /*1ba0*/  ISETP.NE.AND P1, PT, RZ, UR7, PT ;  /* 0x00000007ff007c0c */ /* 0x000fe2000bf25270 */
[----:B------:R-:W-:Y:S01]  /*1bb0*/  UMOV UR13, 0xc0000010 ;  /* 0xc0000010000d7882 */ /* 0x000fe20000000000 */
[----:B------:R-:W-:Y:S01]  /*1bc0*/  UMOV UR15, 0xc0000010 ;  /* 0xc0000010000f7882 */ /* 0x000fe20000000000 */
[----:B------:R-:W-:Y:S01]  /*1bd0*/  ULEA UR14, UR5, UR6, 0x8 ;  /* 0x00000006050e7291 */ /* 0x000fe2000f8e403f */
[----:B------:R-:W-:-:S02]  /*1be0*/  CS2R R90, SRZ ;  /* 0x00000000005a7805 */ /* 0x000fc4000001ff00 */
[----:B------:R-:W-:Y:S01]  /*1bf0*/  CS2R R92, SRZ ;  /* 0x00000000005c7805 */ /* 0x000fe2000001ff00 */
[----:B------:R-:W-:Y:S01]  /*1c00*/  UMOV UR6, 0x1 ;  /* 0x0000000100067882 */ /* 0x000fe20000000000 */
[----:B------:R-:W-:Y:S02]  /*1c10*/  CS2R R94, SRZ ;  /* 0x00000000005e7805 */ /* 0x000fe4000001ff00 */
[----:B------:R-:W-:Y:S02]  /*1c20*/  CS2R R96, SRZ ;  /* 0x0000000000607805 */ /* 0x000fe4000001ff00 */
[----:B------:R-:W-:Y:S02]  /*1c30*/  CS2R R98, SRZ ;  /* 0x0000000000627805 */ /* 0x000fe4000001ff00 */
[----:B------:R-:W-:Y:S02]  /*1c40*/  CS2R R100, SRZ ;  /* 0x0000000000647805 */ /* 0x000fe4000001ff00 */
[----:B------:R-:W-:Y:S01]  /*1c50*/  CS2R R102, SRZ ;  /* 0x0000000000667805 */ /* 0x000fe2000001ff00 */
[----:B------:R-:W-:Y:S01]  /*1c60*/  QGMMA.64x128x32.F32.E5M2.E5M2 R24, gdesc[UR12], RZ, !UPT, gsb0 ;  /* 0x01e000000c1879f3 */ /* 0x000fe2000c0038ff */
        /* <DEDUP_REMOVED lines=18> */
[----:B------:R-:W-:Y:S01]  /*1d90*/  CS2R R140, SRZ ;  /* 0x00000000008c7805 */ /* 0x000fe2000001ff00 */
[----:B------:R-:W-:Y:S06]  /*1da0*/  @!P1 BRA `(.L_x_23) ;  /* 0x0000000400089947 */ /* 0x000fec0003800000 */
[----:B------:R-:W-:Y:S02]  /*1db0*/  WARPGROUP.DEPBAR.LE gsb0, 0x0 ;  /* 0x00008000000079c5 */ /* 0x000fe40000010000 */
[----:B------:R-:W-:-:S01]  /*1dc0*/  FADD R141, RZ, R24 ;  /* 0x00000018ff8d7221 */ /* 0x000fc20000000000 */
[----:B------:R-:W-:Y:S01]  /*1dd0*/  FADD R140, RZ, R25 ;  /* 0x00000019ff8c7221 */ /* 0x000fe20000000000 */
        /* <DEDUP_REMOVED lines=62> */
[----:B------:R-:W-:-:S06]  /*21c0*/  UMOV UR6, URZ ;  /* 0x0000003f00067c82 */ /* 0x000fcc0008000000 */
.L_x_23:
[----:B------:R-:W-:-:S04]  /*21d0*/  UIADD3 UR16, UR5, 0x1, URZ ;  /* 0x0000000105107890 */ /* 0x000fc8000fffe03f */
[----:B------:R-:W-:-:S04]  /*21e0*/  UISETP.NE.AND UP0, UPT, UR16, 0x1c, UPT ;  /* 0x0000001c1000788c */ /* 0x000fc8000bf05270 */
[----:B------:R-:W-:Y:S02]  /*21f0*/  USEL UR8, URZ, 0x1, UP0 ;  /* 0x000000013f087887 */ /* 0x000fe40008000000 */
[----:B------:R-:W-:Y:S02]  /*2200*/  USEL UR16, UR16, URZ, UP0 ;  /* 0x0000003f10107287 */ /* 0x000fe40008000000 */
[----:B------:R-:W-:-:S06]  /*2210*/  ULOP3.LUT UR8, UR4, UR8, URZ, 0x3c, !UPT ;  /* 0x0000000804087292 */ /* 0x000fcc000f8e3c3f */
[----:B------:R-:W-:Y:S01]  /*2220*/  IMAD.U32 R144, RZ, RZ, UR8 ;  /* 0x00000008ff907e24 */ /* 0x000fe2000f8e00ff */
[----:B------:R-:W-:-:S06]  /*2230*/  UMOV UR8, 0x1 ;  /* 0x0000000100087882 */ /* 0x000fcc0000000000 */
.L_x_18:
[----:B------:R-:W-:-:S04]  /*2240*/  UISETP.LT.AND UP0, UPT, UR9, 0x1, UPT ;  /* 0x000000010900788c */ /* 0x000fc8000bf01270 */
[----:B------:R-:W-:-:S04]  /*2250*/  USEL UR12, UR9, 0x1, UP0 ;  /* 0x00000001090c7887 */ /* 0x000fc80008000000 */
[----:B------:R-:W-:-:S04]  /*2260*/  UIADD3 UR12, UR9, -UR12, URZ ;  /* 0x8000000c090c7290 */ /* 0x000fc8000fffe03f */
[----:B------:R-:W-:-:S06]  /*2270*/  UISETP.GE.AND UP0, UPT, UR12, 0x1, UPT ;  /* 0x000000010c00788c */ /* 0x000fcc000bf06270 */
[----:B------:R-:W-:-:S13]  /*2280*/  PLOP3.LUT P1, PT, PT, PT, UP0, 0x80, 0x0 ;  /* 0x000000000000781c */ /* 0x000fda0003f2f008 */
[----:B------:R-:W-:Y:S05]  /*2290*/  @!P1 BRA `(.L_x_24) ;  /* 0x0000000400f09947 */ /* 0x000fea0003800000 */
[----:B01----:R-:W-:Y:S01]  /*22a0*/  IMAD.U32 R11, RZ, RZ, UR12 ;  /* 0x0000000cff0b7e24 */ /* 0x003fe2000f8e00ff */
[----:B------:R-:W-:Y:S01]  /*22b0*/  ULDC UR17, c[0x0][0x50c] ;  /* 0x0001430000117ab9 */ /* 0x000fe20000000800 */
[----:B------:R-:W-:-:S07]  /*22c0*/  IMAD.U32 R12, RZ, RZ, UR5 ;  /* 0x00000005ff0c7e24 */ /* 0x000fce000f8e00ff */
.L_x_32:
[----:B------:R-:W-:-:S13]  /*22d0*/  ISETP.NE.AND P2, PT, R143, 0x3, PT ;  /* 0x000000038f00780c */ /* 0x000fda0003f45270 */
[----:B0-----:R-:W-:Y:S05]  /*22e0*/  @!P2 BRA `(.L_x_25) ;  /* 0x000000000004a947 */ /* 0x001fea0003800000 */
[----:B------:R-:W-:Y:S01]  /*22f0*/  BPT.TRAP 0x1 ;  /* 0x000000040000795c */ /* 0x000fe20000300000 */
.L_x_25:
[----:B------:R-:W0:Y:S01]  /*2300*/  S2UR UR12, SR_CgaCtaId ;  /* 0x00000000000c79c3 */ /* 0x000e220000008800 */
[----:B------:R-:W-:Y:S01]  /*2310*/  UMOV UR10, 0x400 ;  /* 0x00000400000a7882 */ /* 0x000fe20000000000 */
[----:B------:R-:W-:Y:S01]  /*2320*/  SHF.L.U32 R13, R144, 0x1f, RZ ;  /* 0x0000001f900d7819 */ /* 0x000fe200000006ff */
[----:B0-----:R-:W-:-:S04]  /*2330*/  ULEA UR10, UR12, UR10, 0x18 ;  /* 0x0000000a0c0a7291 */ /* 0x001fc8000f8ec03f */
[----:B------:R-:W-:-:S09]  /*2340*/  ULEA UR12, UR16, UR10, 0x3 ;  /* 0x0000000a100c7291 */ /* 0x000fd2000f8e183f */
[----:B------:R0:W1:Y:S01]  /*2350*/  SYNCS.PHASECHK.TRANS64.TRYWAIT P1, [UR12], R13 ;  /* 0x0000000dff0075a7 */ /* 0x000062000802014c */
[----:B------:R-:W-:Y:S05]  /*2360*/  @!P2 BRA `(.L_x_26) ;  /* 0x000000000004a947 */ /* 0x000fea0003800000 */
[----:B------:R-:W-:Y:S01]  /*2370*/  BPT.TRAP 0x1 ;  /* 0x000000040000795c */ /* 0x000fe20000300000 */
.L_x_26:
[----:B-1----:R-:W-:Y:S05]  /*2380*/  @P1 BRA `(.L_x_27) ;  /* 0x0000000000081947 */ /* 0x002fea0003800000 */
[----:B------:R-:W1:Y:S02]  /*2390*/  SYNCS.PHASECHK.TRANS64.TRYWAIT P1, [UR12], R13 ;  /* 0x0000000dff0075a7 */ /* 0x000e64000802014c */
[----:B-1----:R-:W-:Y:S05]  /*23a0*/  @!P1 BRA `(.L_x_28) ;  /* 0x0000007c00e89947 */ /* 0x002fea0003800000 */
.L_x_27:
[----:B------:R-:W-:Y:S01]  /*23b0*/  UIADD3 UR12, UR10, 0x1c280, URZ ;  /* 0x0001c2800a0c7890 */ /* 0x000fe2000fffe03f */
[----:B------:R-:W-:Y:S01]  /*23c0*/  WARPGROUP.ARRIVE ;  /* 0x00000000000079c5 */ /* 0x000fe20000000000 */
[----:B------:R-:W-:Y:S02]  /*23d0*/  UISETP.NE.AND UP0, UPT, UR7, URZ, UPT ;  /* 0x0000003f0700728c */ /* 0x000fe4000bf05270 */
[----:B------:R-:W-:Y:S02]  /*23e0*/  USHF.R.U32.HI UR12, URZ, 0x4, UR12 ;  /* 0x000000043f0c7899 */ /* 0x000fe4000801160c */
[----:B------:R-:W-:Y:S02]  /*23f0*/  USEL UR8, UR8, URZ, !UP0 ;  /* 0x0000003f08087287 */ /* 0x000fe4000c000000 */
[----:B------:R-:W-:Y:S02]  /*2400*/  ULOP3.LUT UR7, UR12, 0x3fff, URZ, 0xc0, !UPT ;  /* 0x00003fff0c077892 */ /* 0x000fe4000f8ec03f */
[----:B------:R-:W-:-:S02]  /*2410*/  ULOP3.LUT UR12, UR11, 0x10000, URZ, 0xfc, !UPT ;  /* 0x000100000b0c7892 */ /* 0x000fc4000f8efc3f */
[----:B------:R-:W-:Y:S02]  /*2420*/  ULOP3.LUT UR7, UR7, 0x10000, URZ, 0xfc, !UPT ;  /* 0x0001000007077892 */ /* 0x000fe4000f8efc3f */
[----:B------:R-:W-:Y:S02]  /*2430*/  UISETP.NE.U32.AND UP0, UPT, UR8, URZ, UPT ;  /* 0x0000003f0800728c */ /* 0x000fe4000bf05070 */
[----:B------:R-:W-:Y:S02]  /*2440*/  ULEA UR12, UR16, UR12, 0x8 ;  /* 0x0000000c100c7291 */ /* 0x000fe4000f8e403f */
[----:B------:R-:W-:Y:S01]  /*2450*/  ULEA UR14, UR16, UR7, 0x8 ;  /* 0x00000007100e7291 */ /* 0x000fe2000f8e403f */
[----:B------:R-:W-:Y:S01]  /*2460*/  UMOV UR13, 0xc0000010 ;  /* 0xc0000010000d7882 */ /* 0x000fe20000000000 */
[----:B------:R-:W-:Y:S01]  /*2470*/  UMOV UR15, 0xc0000010 ;  /* 0xc0000010000f7882 */ /* 0x000fe20000000000 */
[----:B------:R-:W-:-:S06]  /*2480*/  UIADD3 UR6, UR6, 0x1, URZ ;  /* 0x0000000106067890 */ /* 0x000fcc000fffe03f */
[----:B------:R-:W-:Y:S01]  /*2490*/  QGMMA.64x128x32.F32.E5M2.E5M2 R24, gdesc[UR12], R24, UP0, gsb0 ;  /* 0x01e000000c1879f3 */ /* 0x000fe2000b803818 */
[----:B------:R-:W-:-:S04]  /*24a0*/  UISETP.NE.AND UP0, UPT, UR6, UR17, UPT ;  /* 0x000000110600728c */ /* 0x000fc8000bf05270 */
[----:B------:R-:W-:-:S06]  /*24b0*/  USEL UR7, URZ, 0x1, UP0 ;  /* 0x000000013f077887 */ /* 0x000fcc0008000000 */
[----:B------:R-:W-:Y:S01]  /*24c0*/  ISETP.NE.AND P1, PT, RZ, UR7, PT ;  /* 0x00000007ff007c0c */ /* 0x000fe2000bf25270 */
[----:B------:R-:W-:-:S12]  /*24d0*/  WARPGROUP.DEPBAR.LE gsb0, 0x1 ;  /* 0x00008000000079c5 */ /* 0x000fd80000010100 */
[----:B------:R-:W-:Y:S05]  /*24e0*/  @!P1 BRA `(.L_x_29) ;  /* 0x0000000400089947 */ /* 0x000fea0003800000 */
[----:B------:R-:W-:Y:S02]  /*24f0*/  WARPGROUP.DEPBAR.LE gsb0, 0x0 ;  /* 0x00008000000079c5 */ /* 0x000fe40000010000 */
[----:B------:R-:W-:-:S01]  /*2500*/  FADD R141, R24, R141 ;  /* 0x0000008d188d7221 */ /* 0x000fc20000000000 */
[----:B------:R-:W-:Y:S01]  /*2510*/  FADD R140, R25, R140 ;  /* 0x0000008c198c7221 */ /* 0x000fe20000000000 */
        /* <DEDUP_REMOVED lines=62> */
[----:B------:R-:W-:-:S06]  /*2900*/  UMOV UR6, URZ ;  /* 0x0000003f00067c82 */ /* 0x000fcc0008000000 */
.L_x_29:
[----:B------:R-:W-:Y:S05]  /*2910*/  @!P2 BRA `(.L_x_30) ;  /* 0x000000000004a947 */ /* 0x000fea0003800000 */
[----:B------:R-:W-:Y:S01]  /*2920*/  BPT.TRAP 0x1 ;  /* 0x000000040000795c */ /* 0x000fe20000300000 */
.L_x_30:
[----:B01----:R-:W-:Y:S02]  /*2930*/  @P0 LEA R13, R12, UR10, 0x3 ;  /* 0x0000000a0c0d0c11 */ /* 0x003fe4000f8e18ff */
[----:B------:R-:W-:-:S03]  /*2940*/  ISETP.GT.U32.AND P1, PT, R4, 0x1, PT ;  /* 0x000000010400780c */ /* 0x000fc60003f24070 */
[----:B------:R-:W-:-:S05]  /*2950*/  @P0 VIADD R142, R13, 0xe0 ;  /* 0x000000e00d8e0836 */ /* 0x000fca0000000000 */
[----:B------:R-:W-:-:S04]  /*2960*/  @P0 PRMT R142, R5, 0x654, R142 ;  /* 0x00000654058e0816 */ /* 0x000fc8000000008e */
[----:B------:R0:W-:Y:S01]  /*2970*/  @P0 SYNCS.ARRIVE.TRANS64.RED.A1T0 RZ, [R142+URZ], RZ ;  /* 0x000000ff8eff09a7 */ /* 0x0001e2000810043f */
[----:B------:R-:W-:Y:S05]  /*2980*/  @P1 BRA `(.L_x_31) ;  /* 0x0000000000041947 */ /* 0x000fea0003800000 */
[----:B------:R-:W-:Y:S01]  /*2990*/  BPT.TRAP 0x1 ;  /* 0x000000040000795c */ /* 0x000fe20000300000 */
.L_x_31:
[----:B------:R-:W-:Y:S01]  /*29a0*/  UIADD3 UR16, UR16, 0x1, URZ ;  /* 0x0000000110107890 */ /* 0x000fe2000fffe03f */
[C---:B------:R-:W-:Y:S01]  /*29b0*/  ISETP.GT.AND P2, PT, R11.reuse, 0x1, PT ;  /* 0x000000010b00780c */ /* 0x040fe20003f44270 */
[----:B------:R-:W-:Y:S02]  /*29c0*/  VIADD R12, R12, 0x1 ;  /* 0x000000010c0c7836 */ /* 0x000fe40000000000 */
[----:B------:R-:W-:Y:S01]  /*29d0*/  UISETP.NE.AND UP0, UPT, UR16, 0x1c, UPT ;  /* 0x0000001c1000788c */ /* 0x000fe2000bf05270 */
[----:B------:R-:W-:Y:S02]  /*29e0*/  VIADD R11, R11, 0xffffffff ;  /* 0xffffffff0b0b7836 */ /* 0x000fe40000000000 */
[C---:B------:R-:W-:Y:S01]  /*29f0*/  ISETP.NE.AND P1, PT, R12.reuse, 0x1c, PT ;  /* 0x0000001c0c00780c */ /* 0x040fe20003f25270 */
[----:B------:R-:W-:Y:S02]  /*2a00*/  USEL UR8, URZ, 0x1, UP0 ;  /* 0x000000013f087887 */ /* 0x000fe40008000000 */
[----:B------:R-:W-:Y:S01]  /*2a10*/  USEL UR16, UR16, URZ, UP0 ;  /* 0x0000003f10107287 */ /* 0x000fe20008000000 */
[----:B------:R-:W-:-:S03]  /*2a20*/  SEL R12, R12, RZ, P1 ;  /* 0x000000ff0c0c7207 */ /* 0x000fc60000800000 */
[----:B------:R-:W-:Y:S01]  /*2a30*/  LOP3.LUT R144, R144, UR8, RZ, 0x3c, !PT ;  /* 0x0000000890907c12 */ /* 0x000fe2000f8e3cff */
[----:B------:R-:W-:Y:S01]  /*2a40*/  UMOV UR8, 0x1 ;  /* 0x0000000100087882 */ /* 0x000fe20000000000 */
[----:B------:R-:W-:Y:S06]  /*2a50*/  @P2 BRA `(.L_x_32) ;  /* 0xfffffff8001c2947 */ /* 0x000fec000383ffff */
.L_x_24:
[----:B------:R-:W-:Y:S01]  /*2a60*/  UISETP.NE.AND UP0, UPT, UR6, URZ, UPT ;  /* 0x0000003f0600728c */ /* 0x000fe2000bf05270 */
[----:B01----:R-:W0:Y:S03]  /*2a70*/  LDC R11, c[0x0][0x28c] ;  /* 0x0000a300ff0b7b82 */ /* 0x003e260000000800 */
[----:B------:R-:W-:-:S06]  /*2a80*/  USEL UR6, URZ, 0x1, !UP0 ;  /* 0x000000013f067887 */ /* 0x000fcc000c000000 */
[----:B------:R-:W-:Y:S02]  /*2a90*/  ISETP.NE.AND P1, PT, RZ, UR6, PT ;  /* 0x00000006ff007c0c */ /* 0x000fe4000bf25270 */
[----:B0-----:R-:W-:-:S11]  /*2aa0*/  ISETP.GE.AND P2, PT, R11, 0x1, PT ;  /* 0x000000010b00780c */ /* 0x001fd60003f46270 */
[----:B------:R-:W-:Y:S05]  /*2ab0*/  @!P1 BRA `(.L_x_33) ;  /* 0x0000000400049947 */ /* 0x000fea0003800000 */
[----:B------:R-:W-:Y:S02]  /*2ac0*/  WARPGROUP.DEPBAR.LE gsb0, 0x0 ;  /* 0x00008000000079c5 */ /* 0x000fe40000010000 */
[----:B------:R-:W-:Y:S01]  /*2ad0*/  FADD R141, R24, R141 ;  /* 0x0000008d188d7221 */ /* 0x000fe20000000000 */
        /* <DEDUP_REMOVED lines=62> */
[----:B------:R-:W-:-:S07]  /*2ec0*/  FADD R16, R16, R87 ;  /* 0x0000005710107221 */ /* 0x000fce0000000000 */
.L_x_33:
[----:B------:R-:W-:Y:S02]  /*2ed0*/  WARPGROUP.DEPBAR.LE gsb0, 0x0 ;  /* 0x00008000000079c5 */ /* 0x000fe40000010000 */
[----:B------:R-:W-:Y:S05]  /*2ee0*/  @!P2 BRA `(.L_x_34) ;  /* 0x000000000050a947 */ /* 0x000fea0003800000 */
[----:B------:R-:W-:-:S13]  /*2ef0*/  ISETP.NE.AND P1, PT, R143, 0x3, PT ;  /* 0x000000038f00780c */ /* 0x000fda0003f25270 */
[----:B------:R-:W-:Y:S05]  /*2f00*/  @!P1 BRA `(.L_x_35) ;  /* 0x0000000000049947 */ /* 0x000fea0003800000 */
[----:B------:R-:W-:Y:S01]  /*2f10*/  BPT.TRAP 0x1 ;  /* 0x000000040000795c */ /* 0x000fe20000300000 */
.L_x_35:
[----:B------:R-:W-:Y:S01]  /*2f20*/  BSSY B0, `(.L_x_36) ;  /* 0x000000e000007945 */ /* 0x000fe20003800000 */
[----:B------:R-:W-:-:S03]  /*2f30*/  ISETP.GT.U32.AND P1, PT, R4, 0x1, PT ;  /* 0x000000010400780c */ /* 0x000fc60003f24070 */
[----:B------:R-:W-:Y:S10]  /*2f40*/  @!P0 BRA `(.L_x_37) ;  /* 0x00000000002c8947 */ /* 0x000ff40003800000 */
[----:B------:R-:W-:-:S04]  /*2f50*/  UISETP.LT.AND UP0, UPT, UR9, 0x1, UPT ;  /* 0x000000010900788c */ /* 0x000fc8000bf01270 */
[----:B------:R-:W-:-:S04]  /*2f60*/  USEL UR8, UR9, 0x1, UP0 ;  /* 0x0000000109087887 */ /* 0x000fc80008000000 */
[----:B------:R-:W-:-:S04]  /*2f70*/  UIADD3 UR8, UR5, UR9, -UR8 ;  /* 0x0000000905087290 */ /* 0x000fc8000fffe808 */
[----:B------:R-:W-:-:S04]  /*2f80*/  USHF.R.U32.HI UR6, URZ, 0x2, UR8 ;  /* 0x000000023f067899 */ /* 0x000fc80008011608 */
[----:B------:R-:W-:-:S04]  /*2f90*/  UIMAD.WIDE.U32 UR6, UR6, 0x24924925, URZ ;  /* 0x24924925060678a5 */ /* 0x000fc8000f8e003f */
[----:B------:R-:W-:-:S04]  /*2fa0*/  UIMAD UR6, UR7, -0x1c, UR8 ;  /* 0xffffffe4070678a4 */ /* 0x000fc8000f8e0208 */
[----:B------:R-:W-:-:S04]  /*2fb0*/  ULEA UR6, UR6, UR10, 0x3 ;  /* 0x0000000a06067291 */ /* 0x000fc8000f8e183f */
[----:B------:R-:W-:-:S06]  /*2fc0*/  UIADD3 UR6, UR6, 0xe0, URZ ;  /* 0x000000e006067890 */ /* 0x000fcc000fffe03f */
[----:B------:R-:W-:-:S05]  /*2fd0*/  IMAD.U32 R12, RZ, RZ, UR6 ;  /* 0x00000006ff0c7e24 */ /* 0x000fca000f8e00ff */
[----:B------:R-:W-:-:S04]  /*2fe0*/  PRMT R11, R5, 0x654, R12 ;  /* 0x00000654050b7816 */ /* 0x000fc8000000000c */
[----:B------:R0:W-:Y:S03]  /*2ff0*/  SYNCS.ARRIVE.TRANS64.RED.A1T0 RZ, [R11+URZ], RZ ;  /* 0x000000ff0bff79a7 */ /* 0x0001e6000810043f */
.L_x_37:
[----:B------:R-:W-:Y:S05]  /*3000*/  BSYNC B0 ;  /* 0x0000000000007941 */ /* 0x000fea0003800000 */
.L_x_36:
[----:B------:R-:W-:Y:S05]  /*3010*/  @P1 BRA `(.L_x_34) ;  /* 0x0000000000041947 */ /* 0x000fea0003800000 */
[----:B------:R-:W-:Y:S01]  /*3020*/  BPT.TRAP 0x1 ;  /* 0x000000040000795c */ /* 0x000fe20000300000 */
.L_x_34:
[----:B------:R-:W1:Y:S01]  /*3030*/  LDC R25, c[0x0][0x288] ;  /* 0x0000a200ff197b82 */ /* 0x000e620000000800 */
[----:B------:R-:W-:Y:S01]  /*3040*/  IMAD.SHL.U32 R31, R10, 0x80, RZ ;  /* 0x000000800a1f7824 */ /* 0x000fe200078e00ff */
[--C-:B0-----:R-:W-:Y:S01]  /*3050*/  SHF.R.U32.HI R11, RZ, 0x2, R0.reuse ;  /* 0x00000002ff0b7819 */ /* 0x101fe20000011600 */
[----:B------:R-:W-:Y:S01]  /*3060*/  UIADD3 UR5, UR9, UR5, URZ ;  /* 0x0000000509057290 */ /* 0x000fe2000fffe03f */
[C---:B------:R-:W-:Y:S01]  /*3070*/  LOP3.LUT R13, R0.reuse, 0x60, RZ, 0xc0, !PT ;  /* 0x00000060000d7812 */ /* 0x040fe200078ec0ff */
[----:B------:R-:W-:Y:S01]  /*3080*/  IMAD.SHL.U32 R33, R7, 0x80, RZ ;  /* 0x0000008007217824 */ /* 0x000fe200078e00ff */
[----:B------:R-:W-:Y:S01]  /*3090*/  SHF.R.U32.HI R24, RZ, 0x7, R0 ;  /* 0x00000007ff187819 */ /* 0x000fe20000011600 */
[----:B------:R-:W-:Y:S01]  /*30a0*/  UISETP.GT.U32.AND UP0, UPT, UR5, 0x1b, UPT ;  /* 0x0000001b0500788c */ /* 0x000fe2000bf04070 */
[----:B------:R-:W-:Y:S01]  /*30b0*/  LOP3.LUT R12, R11, 0x7, RZ, 0xc0, !PT ;  /* 0x000000070b0c7812 */ /* 0x000fe200078ec0ff */
[----:B------:R-:W-:Y:S01]  /*30c0*/  IMAD.SHL.U32 R28, R0, 0x2, RZ ;  /* 0x00000002001c7824 */ /* 0x000fe200078e00ff */
[----:B------:R-:W-:Y:S01]  /*30d0*/  SHF.R.U32.HI R27, RZ, 0x1, R13 ;  /* 0x00000001ff1b7819 */ /* 0x000fe2000001160d */
[----:B------:R-:W-:Y:S01]  /*30e0*/  ULDC UR12, c[0x0][0x284] ;  /* 0x0000a100000c7ab9 */ /* 0x000fe20000000800 */
[----:B------:R-:W-:Y:S01]  /*30f0*/  LOP3.LUT R11, R24, 0x1, RZ, 0xc0, !PT ;  /* 0x00000001180b7812 */ /* 0x000fe200078ec0ff */
[----:B------:R-:W-:Y:S01]  /*3100*/  UISETP.LT.U32.AND UP0, UPT, UR9, 0x1c, UP0 ;  /* 0x0000001c0900788c */ /* 0x000fe20008701070 */
[----:B------:R-:W-:Y:S01]  /*3110*/  IADD3 R26, RZ, -R27, -R12 ;  /* 0x8000001bff1a7210 */ /* 0x000fe20007ffe80c */
[----:B------:R-:W-:Y:S01]  /*3120*/  UISETP.GE.U32.AND UP1, UPT, UR9, 0x1c, UPT ;  /* 0x0000001c0900788c */ /* 0x000fe2000bf26070 */
[----:B------:R-:W-:Y:S01]  /*3130*/  SHF.R.S32.HI R32, RZ, 0x1f, R6 ;  /* 0x0000001fff207819 */ /* 0x000fe20000011406 */
[----:B------:R-:W-:Y:S01]  /*3140*/  IMAD.SHL.U32 R13, R11, 0x40, RZ ;  /* 0x000000400b0d7824 */ /* 0x000fe200078e00ff */
[----:B------:R-:W-:Y:S01]  /*3150*/  LOP3.LUT R28, R31, 0x6, R28, 0xf8, !PT ;  /* 0x000000061f1c7812 */ /* 0x000fe200078ef81c */
[----:B------:R-:W-:Y:S01]  /*3160*/  ULDC.64 UR10, c[0x0][0x5d0] ;  /* 0x00017400000a7ab9 */ /* 0x000fe20000000a00 */
[----:B------:R-:W-:Y:S01]  /*3170*/  LOP3.LUT R24, R0, 0x3, RZ, 0xc0, !PT ;  /* 0x0000000300187812 */ /* 0x000fe200078ec0ff */
[----:B------:R-:W-:Y:S01]  /*3180*/  USHF.R.U32.HI UR6, URZ, 0x2, UR5 ;  /* 0x000000023f067899 */ /* 0x000fe20008011605 */
[----:B------:R-:W-:Y:S01]  /*3190*/  IMAD R26, R11, -0x40, R26 ;  /* 0xffffffc00b1a7824 */ /* 0x000fe200078e021a */
[----:B------:R-:W-:Y:S01]  /*31a0*/  USEL UR8, URZ, 0x1, !UP0 ;  /* 0x000000013f087887 */ /* 0x000fe2000c000000 */
[----:B-1----:R-:W-:Y:S01]  /*31b0*/  ISETP.GE.AND P1, PT, R31, R25, PT ;  /* 0x000000191f00720c */ /* 0x002fe20003f26270 */
[----:B------:R-:W-:Y:S01]  /*31c0*/  IMAD R11, R32, UR10, RZ ;  /* 0x0000000a200b7c24 */ /* 0x000fe2000f8e02ff */
[----:B------:R-:W-:Y:S01]  /*31d0*/  SHF.R.S32.HI R29, RZ, 0x1f, R28 ;  /* 0x0000001fff1d7819 */ /* 0x000fe2000001141c */
[----:B------:R-:W-:Y:S01]  /*31e0*/  UIMAD.WIDE.U32 UR6, UR6, 0x24924925, URZ ;  /* 0x24924925060678a5 */ /* 0x000fe2000f8e003f */
[----:B------:R-:W-:Y:S01]  /*31f0*/  ISETP.GE.OR P1, PT, R33, UR12, P1 ;  /* 0x0000000c21007c0c */ /* 0x000fe20008f26670 */
[----:B------:R-:W-:Y:S01]  /*3200*/  ULOP3.LUT UR4, UR4, UR8, URZ, 0x3c, !UPT ;  /* 0x0000000804047292 */ /* 0x000fe2000f8e3c3f */
[----:B------:R-:W-:Y:S01]  /*3210*/  LOP3.LUT R13, R13, 0x40, R12, 0xe2, !PT ;  /* 0x000000400d0d7812 */ /* 0x000fe200078ee20c */
[----:B------:R-:W-:Y:S01]  /*3220*/  IMAD R12, R24, -0x2, R25 ;  /* 0xfffffffe180c7824 */ /* 0x000fe200078e0219 */
[----:B------:R-:W-:Y:S01]  /*3230*/  UIMAD UR5, UR7, -0x1c, UR5 ;  /* 0xffffffe4070578a4 */ /* 0x000fe2000f8e0205 */
[----:B------:R-:W-:Y:S01]  /*3240*/  IMAD.WIDE R24, R7, 0x80, RZ ;  /* 0x0000008007187825 */ /* 0x000fe200078e02ff */
[----:B------:R-:W-:Y:S01]  /*3250*/  @UP1 ULOP3.LUT UR4, UR4, 0x1, UR7, 0x78, !UPT ;  /* 0x0000000104041892 */ /* 0x000fe2000f8e7807 */
[----:B------:R-:W-:-:S02]  /*3260*/  IADD3 R33, -R33, UR12, R26 ;  /* 0x0000000c21217c10 */ /* 0x000fc4000fffe11a */
[----:B------:R-:W-:Y:S01]  /*3270*/  IMAD R7, R6, UR11, R11 ;  /* 0x0000000b06077c24 */ /* 0x000fe2000f8e020b */
[----:B------:R-:W-:Y:S01]  /*3280*/  LOP3.LUT R35, R24, R13, R27, 0xfe, !PT ;  /* 0x0000000d18237212 */ /* 0x000fe200078efe1b */
[----:B------:R-:W-:-:S04]  /*3290*/  IMAD.WIDE.U32 R10, R6, UR10, R28 ;  /* 0x0000000a060a7c25 */ /* 0x000fc8000f8e001c */
[----:B------:R-:W-:Y:S02]  /*32a0*/  IMAD.IADD R11, R11, 0x1, R7 ;  /* 0x000000010b0b7824 */ /* 0x000fe400078e0207 */
[----:B------:R-:W-:Y:S02]  /*32b0*/  IMAD.IADD R27, R12, 0x1, -R31 ;  /* 0x000000010c1b7824 */ /* 0x000fe400078e0a1f */
[----:B------:R-:W-:Y:S01]  /*32c0*/  IMAD.MOV.U32 R26, RZ, RZ, -0x1 ;  /* 0xffffffffff1a7424 */ /* 0x000fe200078e00ff */
[----:B------:R-:W-:Y:S06]  /*32d0*/  @P1 BRA `(.L_x_38) ;  /* 0x0000004400a41947 */ /* 0x000fec0003800000 */
[----:B------:R-:W0:Y:S01]  /*32e0*/  LDC.64 R30, c[0x0][0x5c8] ;  /* 0x00017200ff1e7b82 */ /* 0x000e220000000a00 */
[----:B------:R-:W-:Y:S01]  /*32f0*/  ULDC.64 UR6, c[0x0][0x5c0] ;  /* 0x0001700000067ab9 */ /* 0x000fe20000000a00 */
[----:B------:R-:W-:Y:S01]  /*3300*/  BSSY B0, `(.L_x_38) ;  /* 0x0000466000007945 */ /* 0x000fe20003800000 */
[-C--:B0-----:R-:W-:Y:S02]  /*3310*/  IMAD R12, R25, R30.reuse, RZ ;  /* 0x0000001e190c7224 */ /* 0x081fe400078e02ff */
[----:B------:R-:W-:-:S04]  /*3320*/  IMAD.WIDE.U32 R10, R35, R30, R10 ;  /* 0x0000001e230a7225 */ /* 0x000fc800078e000a */
[----:B------:R-:W-:Y:S01]  /*3330*/  IMAD R13, R35, R31, R12 ;  /* 0x0000001f230d7224 */ /* 0x000fe200078e020c */
[----:B------:R-:W-:Y:S02]  /*3340*/  LEA R7, P1, R30, R10, 0x3 ;  /* 0x0000000a1e077211 */ /* 0x000fe400078218ff */
[----:B------:R-:W-:Y:S01]  /*3350*/  IADD3 R12, P2, R10, UR6, RZ ;  /* 0x000000060a0c7c10 */ /* 0x000fe2000ff5e0ff */
[----:B------:R-:W-:Y:S01]  /*3360*/  IMAD.IADD R13, R11, 0x1, R13 ;  /* 0x000000010b0d7824 */ /* 0x000fe200078e020d */
[----:B------:R-:W-:-:S04]  /*3370*/  IADD3 R10, P4, R7, UR6, RZ ;  /* 0x00000006070a7c10 */ /* 0x000fc8000ff9e0ff */
[----:B------:R-:W-:Y:S02]  /*3380*/  LEA.HI.X R7, R30, R13, R31, 0x3, P1 ;  /* 0x0000000d1e077211 */ /* 0x000fe400008f1c1f */
[----:B---3-5:R-:W-:Y:S02]  /*3390*/  FSETP.NEU.AND P1, PT, R9, RZ, PT ;  /* 0x000000ff0900720b */ /* 0x028fe40003f2d000 */
[----:B------:R-:W-:Y:S02]  /*33a0*/  IADD3.X R13, R13, UR7, RZ, P2, !PT ;  /* 0x000000070d0d7c10 */ /* 0x000fe400097fe4ff */
[----:B------:R-:W-:-:S09]  /*33b0*/  IADD3.X R11, R7, UR7, RZ, P4, !PT ;  /* 0x00000007070b7c10 */ /* 0x000fd2000a7fe4ff */
[----:B------:R-:W-:Y:S05]  /*33c0*/  @!P1 BRA `(.L_x_39) ;  /* 0x00000034005c9947 */ /* 0x000fea0003800000 */
[----:B------:R-:W-:Y:S01]  /*33d0*/  ULDC.64 UR6, c[0x0][0x5b8] ;  /* 0x00016e0000067ab9 */ /* 0x000fe20000000a00 */
[----:B------:R-:W-:Y:S01]  /*33e0*/  ISETP.GE.AND P1, PT, R33, 0x1, PT ;  /* 0x000000012100780c */ /* 0x000fe20003f26270 */
[----:B------:R-:W-:Y:S01]  /*33f0*/  IMAD R7, R32, UR6, RZ ;  /* 0x0000000620077c24 */ /* 0x000fe2000f8e02ff */
[----:B------:R-:W-:Y:S01]  /*3400*/  ULDC.64 UR10, c[0x0][0x5a8] ;  /* 0x00016a00000a7ab9 */ /* 0x000fe20000000a00 */
[C---:B------:R-:W-:Y:S01]  /*3410*/  IMAD.WIDE.U32 R28, R6.reuse, UR6, R28 ;  /* 0x00000006061c7c25 */ /* 0x040fe2000f8e001c */
[----:B------:R-:W-:Y:S01]  /*3420*/  ISETP.LT.OR P5, PT, R27, 0x1, !P1 ;  /* 0x000000011b00780c */ /* 0x000fe20004fa1670 */
[----:B------:R-:W-:Y:S02]  /*3430*/  BSSY B1, `(.L_x_40) ;  /* 0x000000c000017945 */ /* 0x000fe40003800000 */
[----:B------:R-:W-:Y:S01]  /*3440*/  IMAD R7, R6, UR7, R7 ;  /* 0x0000000706077c24 */ /* 0x000fe2000f8e0207 */
[----:B------:R-:W-:Y:S02]  /*3450*/  ULDC.64 UR6, c[0x0][0x5b0] ;  /* 0x00016c0000067ab9 */ /* 0x000fe40000000a00 */
[----:B------:R-:W-:-:S02]  /*3460*/  IMAD R30, R25, UR6, RZ ;  /* 0x00000006191e7c24 */ /* 0x000fc4000f8e02ff */
[----:B------:R-:W-:Y:S02]  /*3470*/  IMAD.IADD R29, R29, 0x1, R7 ;  /* 0x000000011d1d7824 */ /* 0x000fe400078e0207 */
[C-C-:B------:R-:W-:Y:S01]  /*3480*/  IMAD R31, R35.reuse, UR7, R30.reuse ;  /* 0x00000007231f7c24 */ /* 0x140fe2000f8e021e */
[----:B------:R-:W-:Y:S01]  /*3490*/  PRMT R30, RZ, 0x7610, R30 ;  /* 0x00007610ff1e7816 */ /* 0x000fe2000000001e */
[----:B------:R-:W-:-:S03]  /*34a0*/  IMAD.WIDE.U32 R6, R35, UR6, R28 ;  /* 0x0000000623067c25 */ /* 0x000fc6000f8e001c */
[----:B------:R-:W-:-:S04]  /*34b0*/  IADD3 R6, P2, R6, UR10, RZ ;  /* 0x0000000a06067c10 */ /* 0x000fc8000ff5e0ff */
[----:B------:R-:W-:Y:S01]  /*34c0*/  IADD3.X R7, R7, UR11, R31, P2, !PT ;  /* 0x0000000b07077c10 */ /* 0x000fe200097fe41f */
[----:B------:R-:W-:Y:S08]  /*34d0*/  @P5 BRA `(.L_x_41) ;  /* 0x0000000000045947 */ /* 0x000ff00003800000 */
[----:B------:R0:W5:Y:S02]  /*34e0*/  LDG.E.U8 R30, desc[UR18][R6.64] ;  /* 0x00000012061e7981 */ /* 0x000164000c1e1100 */
.L_x_41:
[----:B------:R-:W-:Y:S05]  /*34f0*/  BSYNC B1 ;  /* 0x0000000000017941 */ /* 0x000fea0003800000 */
.L_x_40:
[----:B-----5:R-:W-:Y:S01]  /*3500*/  LOP3.LUT R30, R30, 0xff, RZ, 0xc0, !PT ;  /* 0x000000ff1e1e7812 */ /* 0x020fe200078ec0ff */
[----:B------:R-:W-:Y:S01]  /*3510*/  BSSY B1, `(.L_x_42) ;  /* 0x000000b000017945 */ /* 0x000fe20003800000 */
[----:B------:R-:W-:Y:S02]  /*3520*/  ISETP.LT.OR P4, PT, R27, 0x2, !P1 ;  /* 0x000000021b00780c */ /* 0x000fe40004f81670 */
[----:B------:R-:W-:-:S05]  /*3530*/  F2FP.F16.E5M2.UNPACK_B R30, R30 ;  /* 0x0000001eff1e723e */ /* 0x000fca00020004ff */
[----:B------:R-:W-:-:S05]  /*3540*/  HADD2.F32 R30, -RZ, R30.H0_H0 ;  /* 0x2000001eff1e7230 */ /* 0x000fca0000004100 */
[----:B------:R-:W-:-:S04]  /*3550*/  FMUL R30, R30, R9 ;  /* 0x000000091e1e7220 */ /* 0x000fc80000400000 */
[----:B--2---:R-:W-:-:S05]  /*3560*/  FFMA R30, R141, R8, R30 ;  /* 0x000000088d1e7223 */ /* 0x004fca000000001e */
[----:B------:R-:W-:Y:S02]  /*3570*/  F2FP.SATFINITE.E5M2.F32.PACK_AB_MERGE_C R31, RZ, R30, RZ ;  /* 0x0000001eff1f723e */ /* 0x000fe400048060ff */
[----:B------:R-:W-:-:S03]  /*3580*/  PRMT R30, RZ, 0x7610, R30 ;  /* 0x00007610ff1e7816 */ /* 0x000fc6000000001e */
[----:B------:R1:W-:Y:S01]  /*3590*/  @!P5 STG.E.U8 desc[UR18][R12.64], R31 ;  /* 0x0000001f0c00d986 */ /* 0x0003e2000c101112 */
[----:B------:R-:W-:Y:S05]  /*35a0*/  @P4 BRA `(.L_x_43) ;  /* 0x0000000000044947 */ /* 0x000fea0003800000 */
[----:B------:R2:W5:Y:S02]  /*35b0*/  LDG.E.U8 R30, desc[UR18][R6.64+0x1] ;  /* 0x00000112061e7981 */ /* 0x000564000c1e1100 */
.L_x_43:
[----:B------:R-:W-:Y:S05]  /*35c0*/  BSYNC B1 ;  /* 0x0000000000017941 */ /* 0x000fea0003800000 */
.L_x_42:
[----:B-----5:R-:W-:Y:S01]  /*35d0*/  LOP3.LUT R30, R30, 0xff, RZ, 0xc0, !PT ;  /* 0x000000ff1e1e7812 */ /* 0x020fe200078ec0ff */
[----:B------:R-:W-:Y:S01]  /*35e0*/  BSSY B1, `(.L_x_44) ;  /* 0x0000013000017945 */ /* 0x000fe20003800000 */
[----:B-1----:R-:W-:Y:S02]  /*35f0*/  IADD3 R31, P2, R35, 0x8, RZ ;  /* 0x00000008231f7810 */ /* 0x002fe40007f5e0ff */
[----:B------:R-:W-:-:S03]  /*3600*/  F2FP.F16.E5M2.UNPACK_B R30, R30 ;  /* 0x0000001eff1e723e */ /* 0x000fc600020004ff */
[----:B------:R-:W-:Y:S01]  /*3610*/  IMAD.X R24, RZ, RZ, R25, P2 ;  /* 0x000000ffff187224 */ /* 0x000fe200010e0619 */
[----:B------:R-:W-:Y:S01]  /*3620*/  ISETP.GE.AND P2, PT, R33, 0x9, PT ;  /* 0x000000092100780c */ /* 0x000fe20003f46270 */
[----:B------:R-:W-:Y:S02]  /*3630*/  HADD2.F32 R30, -RZ, R30.H0_H0 ;  /* 0x2000001eff1e7230 */ /* 0x000fe40000004100 */
[----:B------:R-:W-:Y:S01]  /*3640*/  IMAD R24, R24, UR6, RZ ;  /* 0x0000000618187c24 */ /* 0x000fe2000f8e02ff */
[----:B------:R-:W-:Y:S01]  /*3650*/  ISETP.LT.OR P5, PT, R27, 0x1, !P2 ;  /* 0x000000011b00780c */ /* 0x000fe200057a1670 */
[----:B------:R-:W-:-:S04]  /*3660*/  IMAD.WIDE.U32 R28, R31, UR6, R28 ;  /* 0x000000061f1c7c25 */ /* 0x000fc8000f8e001c */
[----:B------:R-:W-:Y:S01]  /*3670*/  FMUL R25, R30, R9 ;  /* 0x000000091e197220 */ /* 0x000fe20000400000 */
[----:B------:R-:W-:-:S03]  /*3680*/  IMAD R31, R31, UR7, R24 ;  /* 0x000000071f1f7c24 */ /* 0x000fc6000f8e0218 */
[----:B------:R-:W-:Y:S01]  /*3690*/  FFMA R25, R140, R8, R25 ;  /* 0x000000088c197223 */ /* 0x000fe20000000019 */
[----:B------:R-:W-:Y:S02]  /*36a0*/  IADD3 R24, P6, R28, UR10, RZ ;  /* 0x0000000a1c187c10 */ /* 0x000fe4000ffde0ff */
[----:B------:R-:W-:Y:S02]  /*36b0*/  PRMT R28, RZ, 0x7610, R28 ;  /* 0x00007610ff1c7816 */ /* 0x000fe4000000001c */
[----:B------:R-:W-:Y:S02]  /*36c0*/  F2FP.SATFINITE.E5M2.F32.PACK_AB_MERGE_C R33, RZ, R25, RZ ;  /* 0x00000019ff21723e */ /* 0x000fe400048060ff */
[----:B------:R-:W-:-:S03]  /*36d0*/  IADD3.X R25, R29, UR11, R31, P6, !PT ;  /* 0x0000000b1d197c10 */ /* 0x000fc6000b7fe41f */
[----:B------:R1:W-:Y:S01]  /*36e0*/  @!P4 STG.E.U8 desc[UR18][R12.64+0x1], R33 ;  /* 0x000001210c00c986 */ /* 0x0003e2000c101112 */
[----:B------:R-:W-:Y:S05]  /*36f0*/  @P5 BRA `(.L_x_45) ;  /* 0x0000000000045947 */ /* 0x000fea0003800000 */
[----:B------:R3:W5:Y:S02]  /*3700*/  LDG.E.U8 R28, desc[UR18][R24.64] ;  /* 0x00000012181c7981 */ /* 0x000764000c1e1100 */
.L_x_45:
[----:B------:R-:W-:Y:S05]  /*3710*/  BSYNC B1 ;  /* 0x0000000000017941 */ /* 0x000fea0003800000 */
.L_x_44:
[----:B-----5:R-:W-:Y:S01]  /*3720*/  LOP3.LUT R28, R28, 0xff, RZ, 0xc0, !PT ;  /* 0x000000ff1c1c7812 */ /* 0x020fe200078ec0ff */
[----:B------:R-:W-:Y:S01]  /*3730*/  BSSY B1, `(.L_x_46) ;  /* 0x000000b000017945 */ /* 0x000fe20003800000 */
[----:B------:R-:W-:Y:S02]  /*3740*/  ISETP.LT.OR P4, PT, R27, 0x2, !P2 ;  /* 0x000000021b00780c */ /* 0x000fe40005781670 */
[----:B------:R-:W-:-:S05]  /*3750*/  F2FP.F16.E5M2.UNPACK_B R28, R28 ;  /* 0x0000001cff1c723e */ /* 0x000fca00020004ff */
[----:B------:R-:W-:-:S05]  /*3760*/  HADD2.F32 R28, -RZ, R28.H0_H0 ;  /* 0x2000001cff1c7230 */ /* 0x000fca0000004100 */
[----:B------:R-:W-:-:S04]  /*3770*/  FMUL R28, R28, R9 ;  /* 0x000000091c1c7220 */ /* 0x000fc80000400000 */
[----:B------:R-:W-:-:S05]  /*3780*/  FFMA R28, R139, R8, R28 ;  /* 0x000000088b1c7223 */ /* 0x000fca000000001c */
[----:B------:R-:W-:Y:S02]  /*3790*/  F2FP.SATFINITE.E5M2.F32.PACK_AB_MERGE_C R29, RZ, R28, RZ ;  /* 0x0000001cff1d723e */ /* 0x000fe400048060ff */
[----:B------:R-:W-:-:S03]  /*37a0*/  PRMT R28, RZ, 0x7610, R28 ;  /* 0x00007610ff1c7816 */ /* 0x000fc6000000001c */
[----:B------:R4:W-:Y:S01]  /*37b0*/  @!P5 STG.E.U8 desc[UR18][R10.64], R29 ;  /* 0x0000001d0a00d986 */ /* 0x0009e2000c101112 */
[----:B------:R-:W-:Y:S05]  /*37c0*/  @P4 BRA `(.L_x_47) ;  /* 0x0000000000044947 */ /* 0x000fea0003800000 */
[----:B------:R0:W5:Y:S02]  /*37d0*/  LDG.E.U8 R28, desc[UR18][R24.64+0x1] ;  /* 0x00000112181c7981 */ /* 0x000164000c1e1100 */
.L_x_47:
[----:B------:R-:W-:Y:S05]  /*37e0*/  BSYNC B1 ;  /* 0x0000000000017941 */ /* 0x000fea0003800000 */
.L_x_46:
[----:B-----5:R-:W-:Y:S01]  /*37f0*/  LOP3.LUT R28, R28, 0xff, RZ, 0xc0, !PT ;  /* 0x000000ff1c1c7812 */ /* 0x020fe200078ec0ff */
[----:B------:R-:W-:Y:S01]  /*3800*/  BSSY B1, `(.L_x_48) ;  /* 0x000000b000017945 */ /* 0x000fe20003800000 */
[----:B------:R-:W-:Y:S02]  /*3810*/  ISETP.LT.OR P5, PT, R27, 0x9, !P1 ;  /* 0x000000091b00780c */ /* 0x000fe40004fa1670 */
[----:B------:R-:W-:-:S05]  /*3820*/  F2FP.F16.E5M2.UNPACK_B R28, R28 ;  /* 0x0000001cff1c723e */ /* 0x000fca00020004ff */
[----:B------:R-:W-:-:S05]  /*3830*/  HADD2.F32 R28, -RZ, R28.H0_H0 ;  /* 0x2000001cff1c7230 */ /* 0x000fca0000004100 */
[----:B----4-:R-:W-:Y:S01]  /*3840*/  FMUL R29, R28, R9 ;  /* 0x000000091c1d7220 */ /* 0x010fe20000400000 */
[----:B------:R-:W-:-:S03]  /*3850*/  PRMT R28, RZ, 0x7610, R28 ;  /* 0x00007610ff1c7816 */ /* 0x000fc6000000001c */
[----:B------:R-:W-:-:S05]  /*3860*/  FFMA R29, R138, R8, R29 ;  /* 0x000000088a1d7223 */ /* 0x000fca000000001d */
[----:B------:R-:W-:-:S05]  /*3870*/  F2FP.SATFINITE.E5M2.F32.PACK_AB_MERGE_C R29, RZ, R29, RZ ;  /* 0x0000001dff1d723e */ /* 0x000fca00048060ff */
[----:B------:R4:W-:Y:S01]  /*3880*/  @!P4 STG.E.U8 desc[UR18][R10.64+0x1], R29 ;  /* 0x0000011d0a00c986 */ /* 0x0009e2000c101112 */
[----:B------:R-:W-:Y:S05]  /*3890*/  @P5 BRA `(.L_x_49) ;  /* 0x0000000000045947 */ /* 0x000fea0003800000 */
[----:B------:R0:W5:Y:S02]  /*38a0*/  LDG.E.U8 R28, desc[UR18][R6.64+0x8] ;  /* 0x00000812061c7981 */ /* 0x000164000c1e1100 */
.L_x_49:
[----:B------:R-:W-:Y:S05]  /*38b0*/  BSYNC B1 ;  /* 0x0000000000017941 */ /* 0x000fea0003800000 */
.L_x_48:
[----:B-----5:R-:W-:Y:S01]  /*38c0*/  LOP3.LUT R28, R28, 0xff, RZ, 0xc0, !PT ;  /* 0x000000ff1c1c7812 */ /* 0x020fe200078ec0ff */
[----:B------:R-:W-:Y:S01]  /*38d0*/  BSSY B1, `(.L_x_50) ;  /* 0x000000b000017945 */ /* 0x000fe20003800000 */
[----:B------:R-:W-:Y:S02]  /*38e0*/  ISETP.LT.OR P4, PT, R27, 0xa, !P1 ;  /* 0x0000000a1b00780c */ /* 0x000fe40004f81670 */
[----:B------:R-:W-:-:S05]  /*38f0*/  F2FP.F16.E5M2.UNPACK_B R28, R28 ;  /* 0x0000001cff1c723e */ /* 0x000fca00020004ff */
[----:B------:R-:W-:-:S05]  /*3900*/  HADD2.F32 R28, -RZ, R28.H0_H0 ;  /* 0x2000001cff1c7230 */ /* 0x000fca0000004100 */
[----:B------:R-:W-:-:S04]  /*3910*/  FMUL R28, R28, R9 ;  /* 0x000000091c1c7220 */ /* 0x000fc80000400000 */
[----:B------:R-:W-:-:S05]  /*3920*/  FFMA R28, R137, R8, R28 ;  /* 0x00000008891c7223 */ /* 0x000fca000000001c */
[----:B----4-:R-:W-:Y:S02]  /*3930*/  F2FP.SATFINITE.E5M2.F32.PACK_AB_MERGE_C R29, RZ, R28, RZ ;  /* 0x0000001cff1d723e */ /* 0x010fe400048060ff */
[----:B------:R-:W-:-:S03]  /*3940*/  PRMT R28, RZ, 0x7610, R28 ;  /* 0x00007610ff1c7816 */ /* 0x000fc6000000001c */
[----:B------:R4:W-:Y:S01]  /*3950*/  @!P5 STG.E.U8 desc[UR18][R12.64+0x8], R29 ;  /* 0x0000081d0c00d986 */ /* 0x0009e2000c101112 */
[----:B------:R-:W-:Y:S05]  /*3960*/  @P4 BRA `(.L_x_51) ;  /* 0x0000000000044947 */ /* 0x000fea0003800000 */
[----:B------:R0:W5:Y:S02]  /*3970*/  LDG.E.U8 R28, desc[UR18][R6.64+0x9] ;  /* 0x00000912061c7981 */ /* 0x000164000c1e1100 */
.L_x_51:
[----:B------:R-:W-:Y:S05]  /*3980*/  BSYNC B1 ;  /* 0x0000000000017941 */ /* 0x000fea0003800000 */
.L_x_50:
        /* <DEDUP_REMOVED lines=12> */
.L_x_53:
[----:B------:R-:W-:Y:S05]  /*3a50*/  BSYNC B1 ;  /* 0x0000000000017941 */ /* 0x000fea0003800000 */
.L_x_52:
        /* <DEDUP_REMOVED lines=12> */
.L_x_55:
[----:B------:R-:W-:Y:S05]  /*3b20*/  BSYNC B1 ;  /* 0x0000000000017941 */ /* 0x000fea0003800000 */
.L_x_54:
        /* <DEDUP_REMOVED lines=12> */
.L_x_57:
[----:B------:R-:W-:Y:S05]  /*3bf0*/  BSYNC B1 ;  /* 0x0000000000017941 */ /* 0x000fea0003800000 */
.L_x_56:
        /* <DEDUP_REMOVED lines=12> */
.L_x_59:
[----:B------:R-:W-:Y:S05]  /*3cc0*/  BSYNC B1 ;  /* 0x0000000000017941 */ /* 0x000fea0003800000 */
.L_x_58:
        /* <DEDUP_REMOVED lines=12> */
.L_x_61:
[----:B------:R-:W-:Y:S05]  /*3d90*/  BSYNC B1 ;  /* 0x0000000000017941 */ /* 0x000fea0003800000 */
.L_x_60:
        /* <DEDUP_REMOVED lines=12> */
.L_x_63:
[----:B------:R-:W-:Y:S05]  /*3e60*/  BSYNC B1 ;  /* 0x0000000000017941 */ /* 0x000fea0003800000 */
.L_x_62:
        /* <DEDUP_REMOVED lines=12> */
.L_x_65:
[----:B------:R-:W-:Y:S05]  /*3f30*/  BSYNC B1 ;  /* 0x0000000000017941 */ /* 0x000fea0003800000 */
.L_x_64:
        /* <DEDUP_REMOVED lines=12> */
.L_x_67:
[----:B------:R-:W-:Y:S05]  /*4000*/  BSYNC B1 ;  /* 0x0000000000017941 */ /* 0x000fea0003800000 */
.L_x_66:
        /* <DEDUP_REMOVED lines=12> */
.L_x_69:
[----:B------:R-:W-:Y:S05]  /*40d0*/  BSYNC B1 ;  /* 0x0000000000017941 */ /* 0x000fea0003800000 */
.L_x_68:
        /* <DEDUP_REMOVED lines=12> */
.L_x_71:
[----:B------:R-:W-:Y:S05]  /*41a0*/  BSYNC B1 ;  /* 0x0000000000017941 */ /* 0x000fea0003800000 */
.L_x_70:
        /* <DEDUP_REMOVED lines=12> */
.L_x_73:
[----:B------:R-:W-:Y:S05]  /*4270*/  BSYNC B1 ;  /* 0x0000000000017941 */ /* 0x000fea0003800000 */
.L_x_72:
        /* <DEDUP_REMOVED lines=12> */
.L_x_75:
[----:B------:R-:W-:Y:S05]  /*4340*/  BSYNC B1 ;  /* 0x0000000000017941 */ /* 0x000fea0003800000 */
.L_x_74:
        /* <DEDUP_REMOVED lines=12> */
.L_x_77:
[----:B------:R-:W-:Y:S05]  /*4410*/  BSYNC B1 ;  /* 0x0000000000017941 */ /* 0x000fea0003800000 */
.L_x_76:
        /* <DEDUP_REMOVED lines=12> */
.L_x_79:
[----:B------:R-:W-:Y:S05]  /*44e0*/  BSYNC B1 ;  /* 0x0000000000017941 */ /* 0x000fea0003800000 */
.L_x_78:
        /* <DEDUP_REMOVED lines=12> */
.L_x_81:
[----:B------:R-:W-:Y:S05]  /*45b0*/  BSYNC B1 ;  /* 0x0000000000017941 */ /* 0x000fea0003800000 */
.L_x_80:
        /* <DEDUP_REMOVED lines=12> */
.L_x_83:
[----:B------:R-:W-:Y:S05]  /*4680*/  BSYNC B1 ;  /* 0x0000000000017941 */ /* 0x000fea0003800000 */
.L_x_82:
        /* <DEDUP_REMOVED lines=12> */
.L_x_85:
[----:B------:R-:W-:Y:S05]  /*4750*/  BSYNC B1 ;  /* 0x0000000000017941 */ /* 0x000fea0003800000 */
.L_x_84:
        /* <DEDUP_REMOVED lines=12> */
.L_x_87:
[----:B------:R-:W-:Y:S05]  /*4820*/  BSYNC B1 ;  /* 0x0000000000017941 */ /* 0x000fea0003800000 */
.L_x_86:
        /* <DEDUP_REMOVED lines=12> */
.L_x_89:
[----:B------:R-:W-:Y:S05]  /*48f0*/  BSYNC B1 ;  /* 0x0000000000017941 */ /* 0x000fea0003800000 */
.L_x_88:
        /* <DEDUP_REMOVED lines=12> */
.L_x_91:
[----:B------:R-:W-:Y:S05]  /*49c0*/  BSYNC B1 ;  /* 0x0000000000017941 */ /* 0x000fea0003800000 */
.L_x_90:
        /* <DEDUP_REMOVED lines=12> */
.L_x_93:
[----:B------:R-:W-:Y:S05]  /*4a90*/  BSYNC B1 ;  /* 0x0000000000017941 */ /* 0x000fea0003800000 */
.L_x_92:
        /* <DEDUP_REMOVED lines=12> */
.L_x_95:
[----:B------:R-:W-:Y:S05]  /*4b60*/  BSYNC B1 ;  /* 0x0000000000017941 */ /* 0x000fea0003800000 */
.L_x_94:
        /* <DEDUP_REMOVED lines=12> */
.L_x_97:
[----:B------:R-:W-:Y:S05]  /*4c30*/  BSYNC B1 ;  /* 0x0000000000017941 */ /* 0x000fea0003800000 */
.L_x_96:
        /* <DEDUP_REMOVED lines=12> */
.L_x_99:
[----:B------:R-:W-:Y:S05]  /*4d00*/  BSYNC B1 ;  /* 0x0000000000017941 */ /* 0x000fea0003800000 */
.L_x_98:
        /* <DEDUP_REMOVED lines=12> */
.L_x_101:
[----:B------:R-:W-:Y:S05]  /*4dd0*/  BSYNC B1 ;  /* 0x0000000000017941 */ /* 0x000fea0003800000 */
.L_x_100:
        /* <DEDUP_REMOVED lines=12> */
.L_x_103:
[----:B------:R-:W-:Y:S05]  /*4ea0*/  BSYNC B1 ;  /* 0x0000000000017941 */ /* 0x000fea0003800000 */
.L_x_102:
        /* <DEDUP_REMOVED lines=12> */
.L_x_105:
[----:B------:R-:W-:Y:S05]  /*4f70*/  BSYNC B1 ;  /* 0x0000000000017941 */ /* 0x000fea0003800000 */
.L_x_104:
        /* <DEDUP_REMOVED lines=12> */
.L_x_107:
[----:B------:R-:W-:Y:S05]  /*5040*/  BSYNC B1 ;  /* 0x0000000000017941 */ /* 0x000fea0003800000 */
.L_x_106:
        /* <DEDUP_REMOVED lines=12> */
.L_x_109:
[----:B------:R-:W-:Y:S05]  /*5110*/  BSYNC B1 ;  /* 0x0000000000017941 */ /* 0x000fea0003800000 */
.L_x_108:
        /* <DEDUP_REMOVED lines=12> */
.L_x_111:
[----:B------:R-:W-:Y:S05]  /*51e0*/  BSYNC B1 ;  /* 0x0000000000017941 */ /* 0x000fea0003800000 */
.L_x_110:
        /* <DEDUP_REMOVED lines=12> */
.L_x_113:
[----:B------:R-:W-:Y:S05]  /*52b0*/  BSYNC B1 ;  /* 0x0000000000017941 */ /* 0x000fea0003800000 */
.L_x_112:
        /* <DEDUP_REMOVED lines=12> */
.L_x_115:
[----:B------:R-:W-:Y:S05]  /*5380*/  BSYNC B1 ;  /* 0x0000000000017941 */ /* 0x000fea0003800000 */
.L_x_114:
        /* <DEDUP_REMOVED lines=12> */
.L_x_117:
[----:B------:R-:W-:Y:S05]  /*5450*/  BSYNC B1 ;  /* 0x0000000000017941 */ /* 0x000fea0003800000 */
.L_x_116:
        /* <DEDUP_REMOVED lines=12> */
.L_x_119:
[----:B------:R-:W-:Y:S05]  /*5520*/  BSYNC B1 ;  /* 0x0000000000017941 */ /* 0x000fea0003800000 */
.L_x_118:
        /* <DEDUP_REMOVED lines=12> */
.L_x_121:
[----:B------:R-:W-:Y:S05]  /*55f0*/  BSYNC B1 ;  /* 0x0000000000017941 */ /* 0x000fea0003800000 */
.L_x_120:
        /* <DEDUP_REMOVED lines=12> */
.L_x_123:
[----:B------:R-:W-:Y:S05]  /*56c0*/  BSYNC B1 ;  /* 0x0000000000017941 */ /* 0x000fea0003800000 */
.L_x_122:
        /* <DEDUP_REMOVED lines=12> */
.L_x_125:
[----:B------:R-:W-:Y:S05]  /*5790*/  BSYNC B1 ;  /* 0x0000000000017941 */ /* 0x000fea0003800000 */
.L_x_124:
        /* <DEDUP_REMOVED lines=12> */
.L_x_127:
[----:B------:R-:W-:Y:S05]  /*5860*/  BSYNC B1 ;  /* 0x0000000000017941 */ /* 0x000fea0003800000 */
.L_x_126:
        /* <DEDUP_REMOVED lines=12> */
.L_x_129:
[----:B------:R-:W-:Y:S05]  /*5930*/  BSYNC B1 ;  /* 0x0000000000017941 */ /* 0x000fea0003800000 */
.L_x_128:
        /* <DEDUP_REMOVED lines=12> */
.L_x_131:
[----:B------:R-:W-:Y:S05]  /*5a00*/  BSYNC B1 ;  /* 0x0000000000017941 */ /* 0x000fea0003800000 */
.L_x_130:
        /* <DEDUP_REMOVED lines=12> */
.L_x_133:
[----:B------:R-:W-:Y:S05]  /*5ad0*/  BSYNC B1 ;  /* 0x0000000000017941 */ /* 0x000fea0003800000 */
.L_x_132:
        /* <DEDUP_REMOVED lines=12> */
.L_x_135:
[----:B------:R-:W-:Y:S05]  /*5ba0*/  BSYNC B1 ;  /* 0x0000000000017941 */ /* 0x000fea0003800000 */
.L_x_134:
        /* <DEDUP_REMOVED lines=12> */
.L_x_137:
[----:B------:R-:W-:Y:S05]  /*5c70*/  BSYNC B1 ;  /* 0x0000000000017941 */ /* 0x000fea0003800000 */
.L_x_136:
        /* <DEDUP_REMOVED lines=12> */
.L_x_139:
[----:B------:R-:W-:Y:S05]  /*5d40*/  BSYNC B1 ;  /* 0x0000000000017941 */ /* 0x000fea0003800000 */
.L_x_138:
        /* <DEDUP_REMOVED lines=12> */
.L_x_141:
[----:B------:R-:W-:Y:S05]  /*5e10*/  BSYNC B1 ;  /* 0x0000000000017941 */ /* 0x000fea0003800000 */
.L_x_140:
        /* <DEDUP_REMOVED lines=12> */
.L_x_143:
[----:B------:R-:W-:Y:S05]  /*5ee0*/  BSYNC B1 ;  /* 0x0000000000017941 */ /* 0x000fea0003800000 */
.L_x_142:
        /* <DEDUP_REMOVED lines=12> */
.L_x_145:
[----:B------:R-:W-:Y:S05]  /*5fb0*/  BSYNC B1 ;  /* 0x0000000000017941 */ /* 0x000fea0003800000 */
.L_x_144:
        /* <DEDUP_REMOVED lines=12> */
.L_x_147:
[----:B------:R-:W-:Y:S05]  /*6080*/  BSYNC B1 ;  /* 0x0000000000017941 */ /* 0x000fea0003800000 */
.L_x_146:
        /* <DEDUP_REMOVED lines=12> */
.L_x_149:
[----:B------:R-:W-:Y:S05]  /*6150*/  BSYNC B1 ;  /* 0x0000000000017941 */ /* 0x000fea0003800000 */
.L_x_148:
[----:B-----5:R-:W-:Y:S01]  /*6160*/  LOP3.LUT R28, R28, 0xff, RZ, 0xc0, !PT ;  /* 0x000000ff1c1c7812 */ /* 0x020fe200078ec0ff */
[----:B------:R-:W-:Y:S01]  /*6170*/  BSSY B1, `(.L_x_150) ;  /* 0x000000b000017945 */ /* 0x000fe20003800000 */
[----:B------:R-:W-:Y:S02]  /*6180*/  ISETP.LT.OR P4, PT, R27, 0x6a, !P2 ;  /* 0x0000006a1b00780c */ /* 0x000fe40005781670 */
[----:B------:R-:W-:-:S05]  /*6190*/  F2FP.F16.E5M2.UNPACK_B R28, R28 ;  /* 0x0000001cff1c723e */ /* 0x000fca00020004ff */
[----:B------:R-:W-:-:S05]  /*61a0*/  HADD2.F32 R28, -RZ, R28.H0_H0 ;  /* 0x2000001cff1c7230 */ /* 0x000fca0000004100 */
[----:B------:R-:W-:-:S04]  /*61b0*/  FMUL R28, R28, R9 ;  /* 0x000000091c1c7220 */ /* 0x000fc80000400000 */
[----:B------:R-:W-:Y:S01]  /*61c0*/  FFMA R28, R23, R8, R28 ;  /* 0x00000008171c7223 */ /* 0x000fe2000000001c */
[----:B------:R-:W-:-:S04]  /*61d0*/  PRMT R23, RZ, 0x7610, R23 ;  /* 0x00007610ff177816 */ /* 0x000fc80000000017 */
[----:B----4-:R-:W-:-:S05]  /*61e0*/  F2FP.SATFINITE.E5M2.F32.PACK_AB_MERGE_C R29, RZ, R28, RZ ;  /* 0x0000001cff1d723e */ /* 0x010fca00048060ff */
[----:B------:R4:W-:Y:S01]  /*61f0*/  @!P5 STG.E.U8 desc[UR18][R10.64+0x68], R29 ;  /* 0x0000681d0a00d986 */ /* 0x0009e2000c101112 */
[----:B------:R-:W-:Y:S05]  /*6200*/  @P4 BRA `(.L_x_151) ;  /* 0x0000000000044947 */ /* 0x000fea0003800000 */
[----:B------:R0:W5:Y:S02]  /*6210*/  LDG.E.U8 R23, desc[UR18][R24.64+0x69] ;  /* 0x0000691218177981 */ /* 0x000164000c1e1100 */
.L_x_151:
[----:B------:R-:W-:Y:S05]  /*6220*/  BSYNC B1 ;  /* 0x0000000000017941 */ /* 0x000fea0003800000 */
.L_x_150:
        /* <DEDUP_REMOVED lines=8> */
[----:B------:R-:W-:-:S05]  /*62b0*/  F2FP.SATFINITE.E5M2.F32.PACK_AB_MERGE_C R23, RZ, R23, RZ ;  /* 0x00000017ff17723e */ /* 0x000fca00048060ff */
[----:B------:R0:W-:Y:S01]  /*62c0*/  @!P4 STG.E.U8 desc[UR18][R10.64+0x69], R23 ;  /* 0x000069170a00c986 */ /* 0x0001e2000c101112 */
[----:B------:R-:W-:Y:S05]  /*62d0*/  @P5 BRA `(.L_x_153) ;  /* 0x0000000000045947 */ /* 0x000fea0003800000 */
[----:B------:R0:W5:Y:S02]  /*62e0*/  LDG.E.U8 R22, desc[UR18][R6.64+0x70] ;  /* 0x0000701206167981 */ /* 0x000164000c1e1100 */
.L_x_153:
[----:B------:R-:W-:Y:S05]  /*62f0*/  BSYNC B1 ;  /* 0x0000000000017941 */ /* 0x000fea0003800000 */
.L_x_152:
        /* <DEDUP_REMOVED lines=8> */
[----:B0-----:R-:W-:-:S05]  /*6380*/  F2FP.SATFINITE.E5M2.F32.PACK_AB_MERGE_C R23, RZ, R22, RZ ;  /* 0x00000016ff17723e */ /* 0x001fca00048060ff */
[----:B------:R0:W-:Y:S01]  /*6390*/  @!P5 STG.E.U8 desc[UR18][R12.64+0x70], R23 ;  /* 0x000070170c00d986 */ /* 0x0001e2000c101112 */
[----:B------:R-:W-:Y:S05]  /*63a0*/  @P4 BRA `(.L_x_155) ;  /* 0x0000000000044947 */ /* 0x000fea0003800000 */
[----:B------:R0:W5:Y:S02]  /*63b0*/  LDG.E.U8 R21, desc[UR18][R6.64+0x71] ;  /* 0x0000711206157981 */ /* 0x000164000c1e1100 */
.L_x_155:
[----:B------:R-:W-:Y:S05]  /*63c0*/  BSYNC B1 ;  /* 0x0000000000017941 */ /* 0x000fea0003800000 */
.L_x_154:
        /* <DEDUP_REMOVED lines=12> */
.L_x_157:
[----:B------:R-:W-:Y:S05]  /*6490*/  BSYNC B1 ;  /* 0x0000000000017941 */ /* 0x000fea0003800000 */
.L_x_156:
        /* <DEDUP_REMOVED lines=12> */
.L_x_159:
[----:B------:R-:W-:Y:S05]  /*6560*/  BSYNC B1 ;  /* 0x0000000000017941 */ /* 0x000fea0003800000 */
.L_x_158:
        /* <DEDUP_REMOVED lines=12> */
.L_x_161:
[----:B------:R-:W-:Y:S05]  /*6630*/  BSYNC B1 ;  /* 0x0000000000017941 */ /* 0x000fea0003800000 */
.L_x_160:
        /* <DEDUP_REMOVED lines=12> */
.L_x_163:
[----:B------:R-:W-:Y:S05]  /*6700*/  BSYNC B1 ;  /* 0x0000000000017941 */ /* 0x000fea0003800000 */
.L_x_162:
[----:B-----5:R-:W-:Y:S01]  /*6710*/  LOP3.LUT R15, R15, 0xff, RZ, 0xc0, !PT ;  /* 0x000000ff0f0f7812 */ /* 0x020fe200078ec0ff */
[----:B------:R-:W-:Y:S01]  /*6720*/  BSSY B1, `(.L_x_164) ;  /* 0x000000b000017945 */ /* 0x000fe20003800000 */
[----:B------:R-:W-:Y:S02]  /*6730*/  ISETP.LT.OR P4, PT, R27, 0x79, !P2 ;  /* 0x000000791b00780c */ /* 0x000fe40005781670 */
[----:B------:R-:W-:-:S05]  /*6740*/  F2FP.F16.E5M2.UNPACK_B R15, R15 ;  /* 0x0000000fff0f723e */ /* 0x000fca00020004ff */
[----:B0-2---:R-:W-:-:S05]  /*6750*/  HADD2.F32 R6, -RZ, R15.H0_H0 ;  /* 0x2000000fff067230 */ /* 0x005fca0000004100 */
[----:B------:R-:W-:Y:S01]  /*6760*/  FMUL R7, R6, R9 ;  /* 0x0000000906077220 */ /* 0x000fe20000400000 */
[----:B------:R-:W-:-:S03]  /*6770*/  PRMT R6, RZ, 0x7610, R6 ;  /* 0x00007610ff067816 */ /* 0x000fc60000000006 */
[----:B------:R-:W-:-:S05]  /*6780*/  FFMA R7, R14, R8, R7 ;  /* 0x000000080e077223 */ /* 0x000fca0000000007 */
[----:B------:R-:W-:-:S05]  /*6790*/  F2FP.SATFINITE.E5M2.F32.PACK_AB_MERGE_C R7, RZ, R7, RZ ;  /* 0x00000007ff07723e */ /* 0x000fca00048060ff */
[----:B------:R0:W-:Y:S01]  /*67a0*/  @!P1 STG.E.U8 desc[UR18][R12.64+0x79], R7 ;  /* 0x000079070c009986 */ /* 0x0001e2000c101112 */
[----:B------:R-:W-:Y:S05]  /*67b0*/  @P4 BRA `(.L_x_165) ;  /* 0x0000000000044947 */ /* 0x000fea0003800000 */
[----:B------:R2:W5:Y:S02]  /*67c0*/  LDG.E.U8 R6, desc[UR18][R24.64+0x78] ;  /* 0x0000781218067981 */ /* 0x000564000c1e1100 */
.L_x_165:
[----:B------:R-:W-:Y:S05]  /*67d0*/  BSYNC B1 ;  /* 0x0000000000017941 */ /* 0x000fea0003800000 */
.L_x_164:
[----:B-----5:R-:W-:Y:S01]  /*67e0*/  LOP3.LUT R6, R6, 0xff, RZ, 0xc0, !PT ;  /* 0x000000ff06067812 */ /* 0x020fe200078ec0ff */
[----:B------:R-:W-:Y:S01]  /*67f0*/  BSSY B1, `(.L_x_166) ;  /* 0x000000b000017945 */ /* 0x000fe20003800000 */
[----:B------:R-:W-:Y:S02]  /*6800*/  ISETP.LT.OR P2, PT, R27, 0x7a, !P2 ;  /* 0x0000007a1b00780c */ /* 0x000fe40005741670 */
[----:B------:R-:W-:-:S05]  /*6810*/  F2FP.F16.E5M2.UNPACK_B R6, R6 ;  /* 0x00000006ff06723e */ /* 0x000fca00020004ff */
[----:B------:R-:W-:-:S05]  /*6820*/  HADD2.F32 R6, -RZ, R6.H0_H0 ;  /* 0x20000006ff067230 */ /* 0x000fca0000004100 */
[----:B------:R-:W-:-:S04]  /*6830*/  FMUL R6, R6, R9 ;  /* 0x0000000906067220 */ /* 0x000fc80000400000 */
[----:B------:R-:W-:-:S05]  /*6840*/  FFMA R6, R17, R8, R6 ;  /* 0x0000000811067223 */ /* 0x000fca0000000006 */
[----:B0-----:R-:W-:Y:S02]  /*6850*/  F2FP.SATFINITE.E5M2.F32.PACK_AB_MERGE_C R7, RZ, R6, RZ ;  /* 0x00000006ff07723e */ /* 0x001fe400048060ff */
[----:B------:R-:W-:-:S03]  /*6860*/  PRMT R6, RZ, 0x7610, R6 ;  /* 0x00007610ff067816 */ /* 0x000fc60000000006 */
[----:B------:R0:W-:Y:S01]  /*6870*/  @!P4 STG.E.U8 desc[UR18][R10.64+0x78], R7 ;  /* 0x000078070a00c986 */ /* 0x0001e2000c101112 */
[----:B------:R-:W-:Y:S05]  /*6880*/  @P2 BRA `(.L_x_167) ;  /* 0x0000000000042947 */ /* 0x000fea0003800000 */
[----:B------:R0:W5:Y:S02]  /*6890*/  LDG.E.U8 R6, desc[UR18][R24.64+0x79] ;  /* 0x0000791218067981 */ /* 0x000164000c1e1100 */
.L_x_167:
[----:B------:R-:W-:Y:S05]  /*68a0*/  BSYNC B1 ;  /* 0x0000000000017941 */ /* 0x000fea0003800000 */
.L_x_166:
[----:B------:R-:W-:Y:S05]  /*68b0*/  @P2 BRA `(.L_x_168) ;  /* 0x0000001000282947 */ /* 0x000fea0003800000 */
[----:B-----5:R-:W-:-:S04]  /*68c0*/  LOP3.LUT R6, R6, 0xff, RZ, 0xc0, !PT ;  /* 0x000000ff06067812 */ /* 0x020fc800078ec0ff */
[----:B------:R-:W-:-:S05]  /*68d0*/  F2FP.F16.E5M2.UNPACK_B R6, R6 ;  /* 0x00000006ff06723e */ /* 0x000fca00020004ff */
[----:B------:R-:W-:-:S05]  /*68e0*/  HADD2.F32 R6, -RZ, R6.H0_H0 ;  /* 0x20000006ff067230 */ /* 0x000fca0000004100 */
[----:B0-----:R-:W-:-:S04]  /*68f0*/  FMUL R7, R6, R9 ;  /* 0x0000000906077220 */ /* 0x001fc80000400000 */
[----:B------:R-:W-:-:S05]  /*6900*/  FFMA R7, R16, R8, R7 ;  /* 0x0000000810077223 */ /* 0x000fca0000000007 */
[----:B------:R-:W-:-:S05]  /*6910*/  F2FP.SATFINITE.E5M2.F32.PACK_AB_MERGE_C R7, RZ, R7, RZ ;  /* 0x00000007ff07723e */ /* 0x000fca00048060ff */
[----:B------:R0:W-:Y:S01]  /*6920*/  STG.E.U8 desc[UR18][R10.64+0x79], R7 ;  /* 0x000079070a007986 */ /* 0x0001e2000c101112 */
[----:B------:R-:W-:Y:S05]  /*6930*/  BRA `(.L_x_168) ;  /* 0x0000001000087947 */ /* 0x000fea0003800000 */
.L_x_39:
[----:B------:R-:W-:Y:S01]  /*6940*/  ISETP.GE.AND P2, PT, R33, 0x1, PT ;  /* 0x000000012100780c */ /* 0x000fe20003f46270 */
[-C--:B--2---:R-:W-:Y:S01]  /*6950*/  FMUL R141, R141, R8.reuse ;  /* 0x000000088d8d7220 */ /* 0x084fe20000400000 */
[-C--:B------:R-:W-:Y:S01]  /*6960*/  FMUL R140, R140, R8.reuse ;  /* 0x000000088c8c7220 */ /* 0x080fe20000400000 */
[----:B------:R-:W-:Y:S01]  /*6970*/  ISETP.GE.AND P1, PT, R33, 0x9, PT ;  /* 0x000000092100780c */ /* 0x000fe20003f26270 */
[-C--:B------:R-:W-:Y:S01]  /*6980*/  FMUL R138, R138, R8.reuse ;  /* 0x000000088a8a7220 */ /* 0x080fe20000400000 */
[----:B------:R-:W-:Y:S01]  /*6990*/  ISETP.LT.OR P5, PT, R27, 0x1, !P2 ;  /* 0x000000011b00780c */ /* 0x000fe200057a1670 */
[-C--:B------:R-:W-:Y:S01]  /*69a0*/  FMUL R139, R139, R8.reuse ;  /* 0x000000088b8b7220 */ /* 0x080fe20000400000 */
[----:B------:R-:W-:Y:S01]  /*69b0*/  ISETP.LT.OR P4, PT, R27, 0x2, !P2 ;  /* 0x000000021b00780c */ /* 0x000fe20005781670 */
[-C--:B------:R-:W-:Y:S01]  /*69c0*/  FMUL R137, R137, R8.reuse ;  /* 0x0000000889897220 */ /* 0x080fe20000400000 */
[----:B------:R-:W-:Y:S01]  /*69d0*/  F2FP.SATFINITE.E5M2.F32.PACK_AB_MERGE_C R141, RZ, R141, RZ ;  /* 0x0000008dff8d723e */ /* 0x000fe200048060ff */
[----:B------:R-:W-:Y:S01]  /*69e0*/  FMUL R136, R136, R8 ;  /* 0x0000000888887220 */ /* 0x000fe20000400000 */
[----:B------:R-:W-:Y:S01]  /*69f0*/  F2FP.SATFINITE.E5M2.F32.PACK_AB_MERGE_C R7, RZ, R140, RZ ;  /* 0x0000008cff07723e */ /* 0x000fe200048060ff */
[-C--:B------:R-:W-:Y:S01]  /*6a00*/  FMUL R135, R135, R8.reuse ;  /* 0x0000000887877220 */ /* 0x080fe20000400000 */
[C---:B------:R-:W-:Y:S01]  /*6a10*/  ISETP.LT.OR P6, PT, R27.reuse, 0x9, !P2 ;  /* 0x000000091b00780c */ /* 0x040fe200057c1670 */
[----:B------:R-:W-:Y:S01]  /*6a20*/  FMUL R134, R134, R8 ;  /* 0x0000000886867220 */ /* 0x000fe20000400000 */
[----:B------:R-:W-:Y:S01]  /*6a30*/  F2FP.SATFINITE.E5M2.F32.PACK_AB_MERGE_C R25, RZ, R138, RZ ;  /* 0x0000008aff19723e */ /* 0x000fe200048060ff */
[-C--:B------:R-:W-:Y:S01]  /*6a40*/  FMUL R132, R132, R8.reuse ;  /* 0x0000000884847220 */ /* 0x080fe20000400000 */
[----:B------:R-:W-:Y:S01]  /*6a50*/  F2FP.SATFINITE.E5M2.F32.PACK_AB_MERGE_C R139, RZ, R139, RZ ;  /* 0x0000008bff8b723e */ /* 0x000fe200048060ff */
[----:B------:R-:W-:Y:S01]  /*6a60*/  @!P5 STG.E.U8 desc[UR18][R12.64], R141 ;  /* 0x0000008d0c00d986 */ /* 0x000fe2000c101112 */
[----:B------:R-:W-:Y:S01]  /*6a70*/  ISETP.LT.OR P5, PT, R27, 0x2, !P1 ;  /* 0x000000021b00780c */ /* 0x000fe20004fa1670 */
[-C--:B------:R-:W-:Y:S01]  /*6a80*/  FMUL R133, R133, R8.reuse ;  /* 0x0000000885857220 */ /* 0x080fe20000400000 */
[----:B------:R-:W-:Y:S01]  /*6a90*/  F2FP.SATFINITE.E5M2.F32.PACK_AB_MERGE_C R137, RZ, R137, RZ ;  /* 0x00000089ff89723e */ /* 0x000fe200048060ff */
[----:B------:R0:W-:Y:S01]  /*6aa0*/  @!P4 STG.E.U8 desc[UR18][R12.64+0x1], R7 ;  /* 0x000001070c00c986 */ /* 0x0001e2000c101112 */
[----:B------:R-:W-:Y:S01]  /*6ab0*/  ISETP.LT.OR P4, PT, R27, 0x1, !P1 ;  /* 0x000000011b00780c */ /* 0x000fe20004f81670 */
[-C--:B------:R-:W-:Y:S01]  /*6ac0*/  FMUL R131, R131, R8.reuse ;  /* 0x0000000883837220 */ /* 0x080fe20000400000 */
[----:B------:R-:W-:Y:S01]  /*6ad0*/  F2FP.SATFINITE.E5M2.F32.PACK_AB_MERGE_C R135, RZ, R135, RZ ;  /* 0x00000087ff87723e */ /* 0x000fe200048060ff */
[----:B------:R-:W-:Y:S01]  /*6ae0*/  FMUL R130, R130, R8 ;  /* 0x0000000882827220 */ /* 0x000fe20000400000 */
[----:B------:R-:W-:Y:S01]  /*6af0*/  F2FP.SATFINITE.E5M2.F32.PACK_AB_MERGE_C R29, RZ, R134, RZ ;  /* 0x00000086ff1d723e */ /* 0x000fe200048060ff */
[-C--:B------:R-:W-:Y:S01]  /*6b00*/  FMUL R129, R129, R8.reuse ;  /* 0x0000000881817220 */ /* 0x080fe20000400000 */
[----:B------:R-:W-:Y:S01]  /*6b10*/  F2FP.SATFINITE.E5M2.F32.PACK_AB_MERGE_C R133, RZ, R133, RZ ;  /* 0x00000085ff85723e */ /* 0x000fe200048060ff */
[-C--:B------:R-:W-:Y:S01]  /*6b20*/  FMUL R128, R128, R8.reuse ;  /* 0x0000000880807220 */ /* 0x080fe20000400000 */
[----:B------:R-:W-:Y:S01]  /*6b30*/  F2FP.SATFINITE.E5M2.F32.PACK_AB_MERGE_C R131, RZ, R131, RZ ;  /* 0x00000083ff83723e */ /* 0x000fe200048060ff */
[----:B------:R1:W-:Y:S01]  /*6b40*/  @!P5 STG.E.U8 desc[UR18][R10.64+0x1], R25 ;  /* 0x000001190a00d986 */ /* 0x0003e2000c101112 */
[C---:B------:R-:W-:Y:S01]  /*6b50*/  ISETP.LT.OR P5, PT, R27.reuse, 0xa, !P2 ;  /* 0x0000000a1b00780c */ /* 0x040fe200057a1670 */
[----:B------:R-:W-:Y:S01]  /*6b60*/  FMUL R126, R126, R8 ;  /* 0x000000087e7e7220 */ /* 0x000fe20000400000 */
[----:B0-----:R-:W-:Y:S01]  /*6b70*/  F2FP.SATFINITE.E5M2.F32.PACK_AB_MERGE_C R7, RZ, R136, RZ ;  /* 0x00000088ff07723e */ /* 0x001fe200048060ff */
[----:B------:R-:W-:Y:S01]  /*6b80*/  @!P4 STG.E.U8 desc[UR18][R10.64], R139 ;  /* 0x0000008b0a00c986 */ /* 0x000fe2000c101112 */
[----:B------:R-:W-:Y:S01]  /*6b90*/  ISETP.LT.OR P4, PT, R27, 0x9, !P1 ;  /* 0x000000091b00780c */ /* 0x000fe20004f81670 */
[-C--:B------:R-:W-:Y:S01]  /*6ba0*/  FMUL R127, R127, R8.reuse ;  /* 0x000000087f7f7220 */ /* 0x080fe20000400000 */
[----:B------:R-:W-:Y:S01]  /*6bb0*/  F2FP.SATFINITE.E5M2.F32.PACK_AB_MERGE_C R129, RZ, R129, RZ ;  /* 0x00000081ff81723e */ /* 0x000fe200048060ff */
[----:B------:R-:W-:Y:S01]  /*6bc0*/  @!P6 STG.E.U8 desc[UR18][R12.64+0x8], R137 ;  /* 0x000008890c00e986 */ /* 0x000fe2000c101112 */
[----:B------:R-:W-:Y:S01]  /*6bd0*/  ISETP.LT.OR P6, PT, R27, 0xa, !P1 ;  /* 0x0000000a1b00780c */ /* 0x000fe20004fc1670 */
[-C--:B------:R-:W-:Y:S01]  /*6be0*/  FMUL R125, R125, R8.reuse ;  /* 0x000000087d7d7220 */ /* 0x080fe20000400000 */
[----:B------:R-:W-:Y:S01]  /*6bf0*/  F2FP.SATFINITE.E5M2.F32.PACK_AB_MERGE_C R127, RZ, R127, RZ ;  /* 0x0000007fff7f723e */ /* 0x000fe200048060ff */
[----:B------:R-:W-:Y:S01]  /*6c00*/  FMUL R124, R124, R8 ;  /* 0x000000087c7c7220 */ /* 0x000fe20000400000 */
[----:B-1----:R-:W-:Y:S01]  /*6c10*/  F2FP.SATFINITE.E5M2.F32.PACK_AB_MERGE_C R25, RZ, R132, RZ ;  /* 0x00000084ff19723e */ /* 0x002fe200048060ff */
[----:B------:R0:W-:Y:S01]  /*6c20*/  @!P5 STG.E.U8 desc[UR18][R12.64+0x9], R7 ;  /* 0x000009070c00d986 */ /* 0x0001e2000c101112 */
[----:B------:R-:W-:Y:S01]  /*6c30*/  ISETP.LT.OR P5, PT, R27, 0x12, !P2 ;  /* 0x000000121b00780c */ /* 0x000fe200057a1670 */
[-C--:B------:R-:W-:Y:S01]  /*6c40*/  FMUL R123, R123, R8.reuse ;  /* 0x000000087b7b7220 */ /* 0x080fe20000400000 */
[----:B------:R-:W-:Y:S01]  /*6c50*/  F2FP.SATFINITE.E5M2.F32.PACK_AB_MERGE_C R125, RZ, R125, RZ ;  /* 0x0000007dff7d723e */ /* 0x000fe200048060ff */
[----:B------:R-:W-:Y:S01]  /*6c60*/  @!P4 STG.E.U8 desc[UR18][R10.64+0x8], R135 ;  /* 0x000008870a00c986 */ /* 0x000fe2000c101112 */
[C---:B------:R-:W-:Y:S01]  /*6c70*/  ISETP.LT.OR P4, PT, R27.reuse, 0x11, !P2 ;  /* 0x000000111b00780c */ /* 0x040fe20005781670 */
[-C--:B------:R-:W-:Y:S01]  /*6c80*/  FMUL R122, R122, R8.reuse ;  /* 0x000000087a7a7220 */ /* 0x080fe20000400000 */
[----:B------:R-:W-:Y:S01]  /*6c90*/  F2FP.SATFINITE.E5M2.F32.PACK_AB_MERGE_C R123, RZ, R123, RZ ;  /* 0x0000007bff7b723e */ /* 0x000fe200048060ff */
[----:B------:R1:W-:Y:S01]  /*6ca0*/  @!P6 STG.E.U8 desc[UR18][R10.64+0x9], R29 ;  /* 0x0000091d0a00e986 */ /* 0x0003e2000c101112 */
[----:B------:R-:W-:Y:S01]  /*6cb0*/  ISETP.LT.OR P6, PT, R27, 0x11, !P1 ;  /* 0x000000111b00780c */ /* 0x000fe20004fc1670 */
[-C--:B------:R-:W-:Y:S01]  /*6cc0*/  FMUL R120, R120, R8.reuse ;  /* 0x0000000878787220 */ /* 0x080fe20000400000 */
[----:B------:R-:W-:Y:S01]  /*6cd0*/  FMUL R121, R121, R8 ;  /* 0x0000000879797220 */ /* 0x000fe20000400000 */
[----:B0-----:R-:W-:Y:S01]  /*6ce0*/  F2FP.SATFINITE.E5M2.F32.PACK_AB_MERGE_C R7, RZ, R130, RZ ;  /* 0x00000082ff07723e */ /* 0x001fe200048060ff */
[-C--:B------:R-:W-:Y:S01]  /*6cf0*/  FMUL R119, R119, R8.reuse ;  /* 0x0000000877777220 */ /* 0x080fe20000400000 */
[----:B------:R0:W-:Y:S01]  /*6d00*/  @!P5 STG.E.U8 desc[UR18][R12.64+0x11], R25 ;  /* 0x000011190c00d986 */ /* 0x0001e2000c101112 */
[C---:B------:R-:W-:Y:S01]  /*6d10*/  ISETP.LT.OR P5, PT, R27.reuse, 0x12, !P1 ;  /* 0x000000121b00780c */ /* 0x040fe20004fa1670 */
[-C--:B------:R-:W-:Y:S01]  /*6d20*/  FMUL R118, R118, R8.reuse ;  /* 0x0000000876767220 */ /* 0x080fe20000400000 */
[----:B------:R-:W-:Y:S01]  /*6d30*/  F2FP.SATFINITE.E5M2.F32.PACK_AB_MERGE_C R121, RZ, R121, RZ ;  /* 0x00000079ff79723e */ /* 0x000fe200048060ff */
[----:B------:R-:W-:Y:S01]  /*6d40*/  @!P4 STG.E.U8 desc[UR18][R12.64+0x10], R133 ;  /* 0x000010850c00c986 */ /* 0x000fe2000c101112 */
[----:B------:R-:W-:Y:S01]  /*6d50*/  ISETP.LT.OR P4, PT, R27, 0x19, !P2 ;  /* 0x000000191b00780c */ /* 0x000fe20005781670 */
[----:B------:R-:W-:Y:S01]  /*6d60*/  FMUL R117, R117, R8 ;  /* 0x0000000875757220 */ /* 0x000fe20000400000 */
[----:B-1----:R-:W-:Y:S01]  /*6d70*/  F2FP.SATFINITE.E5M2.F32.PACK_AB_MERGE_C R29, RZ, R128, RZ ;  /* 0x00000080ff1d723e */ /* 0x002fe200048060ff */
[----:B------:R-:W-:Y:S01]  /*6d80*/  @!P6 STG.E.U8 desc[UR18][R10.64+0x10], R131 ;  /* 0x000010830a00e986 */ /* 0x000fe2000c101112 */
[C---:B------:R-:W-:Y:S01]  /*6d90*/  ISETP.LT.OR P6, PT, R27.reuse, 0x1a, !P2 ;  /* 0x0000001a1b00780c */ /* 0x040fe200057c1670 */
[-C--:B------:R-:W-:Y:S01]  /*6da0*/  FMUL R116, R116, R8.reuse ;  /* 0x0000000874747220 */ /* 0x080fe20000400000 */
[----:B------:R-:W-:Y:S01]  /*6db0*/  F2FP.SATFINITE.E5M2.F32.PACK_AB_MERGE_C R119, RZ, R119, RZ ;  /* 0x00000077ff77723e */ /* 0x000fe200048060ff */
[----:B------:R-:W-:Y:S01]  /*6dc0*/  FMUL R114, R114, R8 ;  /* 0x0000000872727220 */ /* 0x000fe20000400000 */
[----:B0-----:R-:W-:Y:S01]  /*6dd0*/  F2FP.SATFINITE.E5M2.F32.PACK_AB_MERGE_C R25, RZ, R126, RZ ;  /* 0x0000007eff19723e */ /* 0x001fe200048060ff */
[----:B------:R0:W-:Y:S01]  /*6de0*/  @!P5 STG.E.U8 desc[UR18][R10.64+0x11], R7 ;  /* 0x000011070a00d986 */ /* 0x0001e2000c101112 */
[----:B------:R-:W-:Y:S01]  /*6df0*/  ISETP.LT.OR P5, PT, R27, 0x1a, !P1 ;  /* 0x0000001a1b00780c */ /* 0x000fe20004fa1670 */
        /* <DEDUP_REMOVED lines=11> */
[----:B0-----:R-:W-:Y:S01]  /*6eb0*/  F2FP.SATFINITE.E5M2.F32.PACK_AB_MERGE_C R7, RZ, R124, RZ ;  /* 0x0000007cff07723e */ /* 0x001fe200048060ff */
[----:B------:R0:W-:Y:S01]  /*6ec0*/  @!P5 STG.E.U8 desc[UR18][R10.64+0x19], R25 ;  /* 0x000019190a00d986 */ /* 0x0001e2000c101112 */
[C---:B------:R-:W-:Y:S01]  /*6ed0*/  ISETP.LT.OR P5, PT, R27.reuse, 0x22, !P2 ;  /* 0x000000221b00780c */ /* 0x040fe200057a1670 */
[-C--:B------:R-:W-:Y:S01]  /*6ee0*/  FMUL R110, R110, R8.reuse ;  /* 0x000000086e6e7220 */ /* 0x080fe20000400000 */
[----:B------:R-:W-:Y:S01]  /*6ef0*/  F2FP.SATFINITE.E5M2.F32.PACK_AB_MERGE_C R111, RZ, R111, RZ ;  /* 0x0000006fff6f723e */ /* 0x000fe200048060ff */
[----:B------:R-:W-:Y:S01]  /*6f00*/  @!P4 STG.E.U8 desc[UR18][R10.64+0x18], R127 ;  /* 0x0000187f0a00c986 */ /* 0x000fe2000c101112 */
[C---:B------:R-:W-:Y:S01]  /*6f10*/  ISETP.LT.OR P4, PT, R27.reuse, 0x21, !P1 ;  /* 0x000000211b00780c */ /* 0x040fe20004f81670 */
[----:B------:R-:W-:Y:S01]  /*6f20*/  FMUL R108, R108, R8 ;  /* 0x000000086c6c7220 */ /* 0x000fe20000400000 */
[----:B-1----:R-:W-:Y:S01]  /*6f30*/  F2FP.SATFINITE.E5M2.F32.PACK_AB_MERGE_C R29, RZ, R122, RZ ;  /* 0x0000007aff1d723e */ /* 0x002fe200048060ff */
[----:B------:R-:W-:Y:S01]  /*6f40*/  @!P6 STG.E.U8 desc[UR18][R12.64+0x20], R125 ;  /* 0x0000207d0c00e986 */ /* 0x000fe2000c101112 */
[----:B------:R-:W-:Y:S01]  /*6f50*/  ISETP.LT.OR P6, PT, R27, 0x22, !P1 ;  /* 0x000000221b00780c */ /* 0x000fe20004fc1670 */
[-C--:B------:R-:W-:Y:S01]  /*6f60*/  FMUL R109, R109, R8.reuse ;  /* 0x000000086d6d7220 */ /* 0x080fe20000400000 */
[----:B------:R-:W-:Y:S01]  /*6f70*/  FMUL R107, R107, R8 ;  /* 0x000000086b6b7220 */ /* 0x000fe20000400000 */
[----:B0-----:R-:W-:Y:S01]  /*6f80*/  F2FP.SATFINITE.E5M2.F32.PACK_AB_MERGE_C R25, RZ, R120, RZ ;  /* 0x00000078ff19723e */ /* 0x001fe200048060ff */
[-C--:B------:R-:W-:Y:S01]  /*6f90*/  FMUL R106, R106, R8.reuse ;  /* 0x000000086a6a7220 */ /* 0x080fe20000400000 */
        /* <DEDUP_REMOVED lines=33> */
[----:B------:R-:W-:Y:S01]  /*71b0*/  ISETP.LT.OR P4, PT, R27, 0x31, !P1 ;  /* 0x000000311b00780c */ /* 0x000fe20004f81670 */
[-C--:B------:R-:W-:Y:S01]  /*71c0*/  FMUL R97, R97, R8.reuse ;  /* 0x0000000861617220 */ /* 0x080fe20000400000 */
[-C--:B------:R-:W-:Y:S01]  /*71d0*/  FMUL R95, R95, R8.reuse ;  /* 0x000000085f5f7220 */ /* 0x080fe20000400000 */
        /* <DEDUP_REMOVED lines=37> */
[-C--:B------:R-:W-:Y:S01]  /*7430*/  FMUL R19, R19, R8.reuse ;  /* 0x0000000813137220 */ /* 0x080fe20000400000 */
        /* <DEDUP_REMOVED lines=17> */
[----:B------:R-:W-:Y:S01]  /*7550*/  F2FP.SATFINITE.E5M2.F32.PACK_AB_MERGE_C R15, RZ, R15, RZ ;  /* 0x0000000fff0f723e */ /* 0x000fe200048060ff */
[----:B------:R1:W-:Y:S01]  /*7560*/  @!P6 STG.E.U8 desc[UR18][R12.64+0x49], R29 ;  /* 0x0000491d0c00e986 */ /* 0x0003e2000c101112 */
[----:B------:R-:W-:-:S02]  /*7570*/  ISETP.LT.OR P6, PT, R27, 0x51, !P2 ;  /* 0x000000511b00780c */ /* 0x000fc400057c1670 */
[----:B------:R-:W-:Y:S02]  /*7580*/  F2FP.SATFINITE.E5M2.F32.PACK_AB_MERGE_C R17, RZ, R17, RZ ;  /* 0x00000011ff11723e */ /* 0x000fe400048060ff */
[----:B0-----:R-:W-:Y:S01]  /*7590*/  F2FP.SATFINITE.E5M2.F32.PACK_AB_MERGE_C R7, RZ, R100, RZ ;  /* 0x00000064ff07723e */ /* 0x001fe200048060ff */
[----:B------:R0:W-:Y:S01]  /*75a0*/  @!P5 STG.E.U8 desc[UR18][R10.64+0x49], R25 ;  /* 0x000049190a00d986 */ /* 0x0001e2000c101112 */
[----:B------:R-:W-:-:S03]  /*75b0*/  ISETP.LT.OR P5, PT, R27, 0x52, !P2 ;  /* 0x000000521b00780c */ /* 0x000fc600057a1670 */
[----:B------:R-:W-:Y:S01]  /*75c0*/  @!P4 STG.E.U8 desc[UR18][R10.64+0x48], R103 ;  /* 0x000048670a00c986 */ /* 0x000fe2000c101112 */
[C---:B------:R-:W-:Y:S02]  /*75d0*/  ISETP.LT.OR P4, PT, R27.reuse, 0x51, !P1 ;  /* 0x000000511b00780c */ /* 0x040fe40004f81670 */
[----:B-1----:R-:W-:Y:S01]  /*75e0*/  F2FP.SATFINITE.E5M2.F32.PACK_AB_MERGE_C R29, RZ, R98, RZ ;  /* 0x00000062ff1d723e */ /* 0x002fe200048060ff */
[----:B------:R-:W-:Y:S01]  /*75f0*/  @!P6 STG.E.U8 desc[UR18][R12.64+0x50], R101 ;  /* 0x000050650c00e986 */ /* 0x000fe2000c101112 */
[----:B------:R-:W-:Y:S02]  /*7600*/  ISETP.LT.OR P6, PT, R27, 0x52, !P1 ;  /* 0x000000521b00780c */ /* 0x000fe40004fc1670 */
[----:B0-----:R-:W-:-:S03]  /*7610*/  F2FP.SATFINITE.E5M2.F32.PACK_AB_MERGE_C R25, RZ, R96, RZ ;  /* 0x00000060ff19723e */ /* 0x001fc600048060ff */
[----:B------:R0:W-:Y:S01]  /*7620*/  @!P5 STG.E.U8 desc[UR18][R12.64+0x51], R7 ;  /* 0x000051070c00d986 */ /* 0x0001e2000c101112 */
[----:B------:R-:W-:-:S03]  /*7630*/  ISETP.LT.OR P5, PT, R27, 0x5a, !P2 ;  /* 0x0000005a1b00780c */ /* 0x000fc600057a1670 */
[----:B------:R-:W-:Y:S01]  /*7640*/  @!P4 STG.E.U8 desc[UR18][R10.64+0x50], R99 ;  /* 0x000050630a00c986 */ /* 0x000fe2000c101112 */
[----:B------:R-:W-:-:S03]  /*7650*/  ISETP.LT.OR P4, PT, R27, 0x59, !P2 ;  /* 0x000000591b00780c */ /* 0x000fc60005781670 */
[----:B------:R1:W-:Y:S01]  /*7660*/  @!P6 STG.E.U8 desc[UR18][R10.64+0x51], R29 ;  /* 0x0000511d0a00e986 */ /* 0x0003e2000c101112 */
[----:B------:R-:W-:Y:S02]  /*7670*/  ISETP.LT.OR P6, PT, R27, 0x59, !P1 ;  /* 0x000000591b00780c */ /* 0x000fe40004fc1670 */
[----:B0-----:R-:W-:-:S03]  /*7680*/  F2FP.SATFINITE.E5M2.F32.PACK_AB_MERGE_C R7, RZ, R94, RZ ;  /* 0x0000005eff07723e */ /* 0x001fc600048060ff */
        /* <DEDUP_REMOVED lines=27> */
[----:B------:R-:W-:Y:S01]  /*7840*/  @!P6 STG.E.U8 desc[UR18][R10.64+0x69], R29 ;  /* 0x0000691d0a00e986 */ /* 0x000fe2000c101112 */
[----:B------:R-:W-:Y:S02]  /*7850*/  ISETP.LT.OR P6, PT, R27, 0x71, !P1 ;  /* 0x000000711b00780c */ /* 0x000fe40004fc1670 */
[----:B0-----:R-:W-:-:S03]  /*7860*/  F2FP.SATFINITE.E5M2.F32.PACK_AB_MERGE_C R7, RZ, R18, RZ ;  /* 0x00000012ff07723e */ /* 0x001fc600048060ff */
[----:B------:R-:W-:Y:S01]  /*7870*/  @!P5 STG.E.U8 desc[UR18][R12.64+0x71], R25 ;  /* 0x000071190c00d986 */ /* 0x000fe2000c101112 */
[C---:B------:R-:W-:Y:S02]  /*7880*/  ISETP.LT.OR P5, PT, R27.reuse, 0x79, !P2 ;  /* 0x000000791b00780c */ /* 0x040fe400057a1670 */
[C---:B------:R-:W-:Y:S01]  /*7890*/  ISETP.LT.OR P2, PT, R27.reuse, 0x7a, !P2 ;  /* 0x0000007a1b00780c */ /* 0x040fe20005741670 */
[----:B------:R0:W-:Y:S01]  /*78a0*/  @!P4 STG.E.U8 desc[UR18][R12.64+0x70], R21 ;  /* 0x000070150c00c986 */ /* 0x0001e2000c101112 */
[----:B------:R-:W-:-:S03]  /*78b0*/  ISETP.LT.OR P4, PT, R27, 0x72, !P1 ;  /* 0x000000721b00780c */ /* 0x000fc60004f81670 */
[----:B------:R1:W-:Y:S01]  /*78c0*/  @!P6 STG.E.U8 desc[UR18][R10.64+0x70], R19 ;  /* 0x000070130a00e986 */ /* 0x0003e2000c101112 */
[C---:B------:R-:W-:Y:S02]  /*78d0*/  ISETP.LT.OR P6, PT, R27.reuse, 0x79, !P1 ;  /* 0x000000791b00780c */ /* 0x040fe40004fc1670 */
[----:B------:R-:W-:Y:S02]  /*78e0*/  ISETP.LT.OR P1, PT, R27, 0x7a, !P1 ;  /* 0x0000007a1b00780c */ /* 0x000fe40004f21670 */
[----:B0-----:R-:W-:-:S05]  /*78f0*/  F2FP.SATFINITE.E5M2.F32.PACK_AB_MERGE_C R21, RZ, R16, RZ ;  /* 0x00000010ff15723e */ /* 0x001fca00048060ff */
[----:B------:R0:W-:Y:S01]  /*7900*/  @!P4 STG.E.U8 desc[UR18][R10.64+0x71], R7 ;  /* 0x000071070a00c986 */ /* 0x0001e2000c101112 */
[----:B-1----:R-:W-:-:S03]  /*7910*/  F2FP.SATFINITE.E5M2.F32.PACK_AB_MERGE_C R19, RZ, R14, RZ ;  /* 0x0000000eff13723e */ /* 0x002fc600048060ff */
[----:B------:R0:W-:Y:S04]  /*7920*/  @!P5 STG.E.U8 desc[UR18][R12.64+0x78], R15 ;  /* 0x0000780f0c00d986 */ /* 0x0001e8000c101112 */
[----:B------:R0:W-:Y:S04]  /*7930*/  @!P2 STG.E.U8 desc[UR18][R12.64+0x79], R19 ;  /* 0x000079130c00a986 */ /* 0x0001e8000c101112 */
[----:B------:R0:W-:Y:S04]  /*7940*/  @!P6 STG.E.U8 desc[UR18][R10.64+0x78], R17 ;  /* 0x000078110a00e986 */ /* 0x0001e8000c101112 */
[----:B------:R0:W-:Y:S02]  /*7950*/  @!P1 STG.E.U8 desc[UR18][R10.64+0x79], R21 ;  /* 0x000079150a009986 */ /* 0x0001e4000c101112 */
.L_x_168:
[----:B------:R-:W-:Y:S05]  /*7960*/  BSYNC B0 ;  /* 0x0000000000007941 */ /* 0x000fea0003800000 */
.L_x_38:
[----:B------:R-:W-:Y:S01]  /*7970*/  ULDC UR6, c[0x0][0xc] ;  /* 0x0000030000067ab9 */ /* 0x000fe20000000800 */
[----:B------:R-:W-:Y:S01]  /*7980*/  ULDC UR7, c[0x0][0x10] ;  /* 0x0000040000077ab9 */ /* 0x000fe20000000800 */
[----:B0-----:R-:W0:Y:S01]  /*7990*/  LDC R7, c[0x0][0x14] ;  /* 0x00000500ff077b82 */ /* 0x001e220000000800 */
[----:B------:R-:W-:Y:S01]  /*79a0*/  UIMAD.WIDE.U32 UR6, UR6, UR7, URZ ;  /* 0x00000007060672a5 */ /* 0x000fe2000f8e003f */
[----:B----4-:R-:W-:Y:S02]  /*79b0*/  IMAD.MOV.U32 R10, RZ, RZ, -0x1 ;  /* 0xffffffffff0a7424 */ /* 0x010fe400078e00ff */
[----:B-----5:R-:W-:-:S03]  /*79c0*/  IMAD.MOV.U32 R6, RZ, RZ, -0x1 ;  /* 0xffffffffff067424 */ /* 0x020fc600078e00ff */
[----:B0-----:R-:W-:-:S04]  /*79d0*/  IMAD.WIDE.U32 R2, R7, UR6, R2 ;  /* 0x0000000607027c25 */ /* 0x001fc8000f8e0002 */
[----:B------:R-:W-:Y:S01]  /*79e0*/  IMAD R7, R7, UR7, RZ ;  /* 0x0000000707077c24 */ /* 0x000fe2000f8e02ff */
[----:B------:R-:W-:Y:S02]  /*79f0*/  ULDC.64 UR6, c[0x0][0x650] ;  /* 0x0001940000067ab9 */ /* 0x000fe40000000a00 */
[----:B------:R-:W-:Y:S01]  /*7a00*/  ISETP.GE.U32.AND P1, PT, R2, UR6, PT ;  /* 0x0000000602007c0c */ /* 0x000fe2000bf26070 */
[--C-:B------:R-:W-:Y:S01]  /*7a10*/  IMAD.IADD R3, R3, 0x1, R7.reuse ;  /* 0x0000000103037824 */ /* 0x100fe200078e0207 */
[----:B------:R-:W-:-:S04]  /*7a20*/  PRMT R7, RZ, 0x7610, R7 ;  /* 0x00007610ff077816 */ /* 0x000fc80000000007 */
[----:B------:R-:W-:-:S13]  /*7a30*/  ISETP.GE.U32.AND.EX P1, PT, R3, UR7, PT, P1 ;  /* 0x0000000703007c0c */ /* 0x000fda000bf26110 */
[----:B------:R-:W-:Y:S05]  /*7a40*/  @P1 BRA `(.L_x_169) ;  /* 0x0000000400601947 */ /* 0x000fea0003800000 */
[----:B------:R-:W0:Y:S01]  /*7a50*/  S2R R20, SR_CTAID.X ;  /* 0x0000000000147919 */ /* 0x000e220000002500 */
[----:B------:R-:W4:Y:S01]  /*7a60*/  LDC.64 R14, c[0x0][0x628] ;  /* 0x00018a00ff0e7b82 */ /* 0x000f220000000a00 */
[----:B------:R-:W-:Y:S01]  /*7a70*/  ULDC UR6, c[0x0][0x150] ;  /* 0x0000540000067ab9 */ /* 0x000fe20000000800 */
[----:B-1----:R-:W-:Y:S01]  /*7a80*/  IMAD.MOV.U32 R12, RZ, RZ, R2 ;  /* 0x000000ffff0c7224 */ /* 0x002fe200078e0002 */
[----:B------:R-:W1:Y:S01]  /*7a90*/  S2R R22, SR_CTAID.Y ;  /* 0x0000000000167919 */ /* 0x000e620000002600 */
[----:B------:R-:W-:-:S04]  /*7aa0*/  IMAD.MOV.U32 R13, RZ, RZ, R3 ;  /* 0x000000ffff0d7224 */ /* 0x000fc800078e0003 */
[----:B------:R-:W1:Y:S08]  /*7ab0*/  LDC R23, c[0x0][0x144] ;  /* 0x00005100ff177b82 */ /* 0x000e700000000800 */
[----:B------:R-:W1:Y:S08]  /*7ac0*/  LDC R16, c[0x0][0x630] ;  /* 0x00018c00ff107b82 */ /* 0x000e700000000800 */
[----:B------:R-:W1:Y:S01]  /*7ad0*/  LDC.64 R18, c[0x0][0x620] ;  /* 0x00018800ff127b82 */ /* 0x000e620000000a00 */
[----:B----4-:R-:W-:-:S04]  /*7ae0*/  ISETP.NE.U32.AND P1, PT, R14, RZ, PT ;  /* 0x000000ff0e00720c */ /* 0x010fc80003f25070 */
[----:B------:R-:W-:Y:S02]  /*7af0*/  ISETP.NE.AND.EX P1, PT, R15, RZ, PT, P1 ;  /* 0x000000ff0f00720c */ /* 0x000fe40003f25310 */
[----:B0-----:R-:W-:-:S05]  /*7b00*/  I2FP.F32.U32 R6, R20 ;  /* 0x0000001400067245 */ /* 0x001fca0000201000 */
[----:B------:R-:W-:-:S04]  /*7b10*/  FMUL R6, R6, UR6 ;  /* 0x0000000606067c20 */ /* 0x000fc80008400000 */
[----:B------:R0:W4:Y:S02]  /*7b20*/  F2I.U32.TRUNC.NTZ R21, R6 ;  /* 0x0000000600157305 */ /* 0x000124000020f000 */
[----:B------:R-:W-:Y:S05]  /*7b30*/  @!P1 BRA `(.L_x_170) ;  /* 0x0000000000289947 */ /* 0x000fea0003800000 */
[----:B------:R-:W5:Y:S02]  /*7b40*/  LDC R7, c[0x0][0x634] ;  /* 0x00018d00ff077b82 */ /* 0x000f640000000800 */
[----:B-----5:R-:W-:-:S05]  /*7b50*/  IADD3 R13, P1, R2, R7, RZ ;  /* 0x00000007020d7210 */ /* 0x020fca0007f3e0ff */
[----:B------:R-:W-:-:S04]  /*7b60*/  IMAD.X R17, RZ, RZ, R3, P1 ;  /* 0x000000ffff117224 */ /* 0x000fc800008e0603 */
[----:B0-----:R-:W-:-:S04]  /*7b70*/  IMAD.WIDE.U32 R6, R17, R14, RZ ;  /* 0x0000000e11067225 */ /* 0x001fc800078e00ff */
[----:B------:R-:W-:-:S04]  /*7b80*/  IMAD.WIDE.U32 R10, P1, R13, R15, R6 ;  /* 0x0000000f0d0a7225 */ /* 0x000fc80007820006 */
[----:B------:R-:W-:-:S04]  /*7b90*/  IMAD.WIDE.U32 R6, R13, R14, RZ ;  /* 0x0000000e0d067225 */ /* 0x000fc800078e00ff */
[----:B------:R-:W-:Y:S01]  /*7ba0*/  IMAD.X R13, RZ, RZ, RZ, P1 ;  /* 0x000000ffff0d7224 */ /* 0x000fe200008e06ff */
[----:B------:R-:W-:Y:S01]  /*7bb0*/  IADD3 RZ, P1, R7, R10, RZ ;  /* 0x0000000a07ff7210 */ /* 0x000fe20007f3e0ff */
[----:B------:R-:W-:-:S04]  /*7bc0*/  IMAD.MOV.U32 R12, RZ, RZ, R11 ;  /* 0x000000ffff0c7224 */ /* 0x000fc800078e000b */
[----:B------:R-:W-:-:S08]  /*7bd0*/  IMAD.WIDE.U32.X R12, R17, R15, R12, P1 ;  /* 0x0000000f110c7225 */ /* 0x000fd000008e040c */
.L_x_170:
[----:B------:R-:W5:Y:S01]  /*7be0*/  LDC.64 R28, c[0x0][0x640] ;  /* 0x00019000ff1c7b82 */ /* 0x000f620000000a00 */
[-C--:B-1----:R-:W-:Y:S01]  /*7bf0*/  SHF.R.U64 R17, R12, R16.reuse, R13 ;  /* 0x000000100c117219 */ /* 0x082fe2000000120d */
[----:B----4-:R-:W-:Y:S01]  /*7c00*/  IMAD.MOV R21, RZ, RZ, -R21 ;  /* 0x000000ffff157224 */ /* 0x010fe200078e0a15 */
[----:B0-----:R-:W-:Y:S01]  /*7c10*/  SHF.R.U32.HI R6, RZ, R16, R13 ;  /* 0x00000010ff067219 */ /* 0x001fe2000001160d */
[----:B------:R-:W-:Y:S01]  /*7c20*/  ULDC UR6, c[0x0][0x154] ;  /* 0x0000550000067ab9 */ /* 0x000fe20000000800 */
[----:B------:R-:W-:Y:S01]  /*7c30*/  IADD3 R11, P1, RZ, -R17, RZ ;  /* 0x80000011ff0b7210 */ /* 0x000fe20007f3e0ff */
[----:B------:R-:W-:Y:S02]  /*7c40*/  IMAD R23, R23, R21, R20 ;  /* 0x0000001517177224 */ /* 0x000fe400078e0214 */
[----:B------:R-:W0:Y:S01]  /*7c50*/  LDC R12, c[0x0][0x618] ;  /* 0x00018600ff0c7b82 */ /* 0x000e220000000800 */
[----:B------:R-:W-:Y:S02]  /*7c60*/  IMAD.MOV.U32 R13, RZ, RZ, 0x1 ;  /* 0x00000001ff0d7424 */ /* 0x000fe400078e00ff */
[----:B------:R-:W-:-:S04]  /*7c70*/  IMAD.X R7, RZ, RZ, ~R6, P1 ;  /* 0x000000ffff077224 */ /* 0x000fc800008e0e06 */
[-C--:B------:R-:W-:Y:S01]  /*7c80*/  IMAD R10, R7, R18.reuse, RZ ;  /* 0x00000012070a7224 */ /* 0x080fe200078e02ff */
[----:B--23--:R-:W1:Y:S01]  /*7c90*/  LDC R24, c[0x0][0x608] ;  /* 0x00018200ff187b82 */ /* 0x00ce620000000800 */
[----:B------:R-:W-:-:S04]  /*7ca0*/  IMAD.WIDE.U32 R6, R11, R18, R2 ;  /* 0x000000120b067225 */ /* 0x000fc800078e0002 */
[----:B------:R-:W-:Y:S01]  /*7cb0*/  IMAD R11, R11, R19, R10 ;  /* 0x000000130b0b7224 */ /* 0x000fe200078e020a */
[----:B------:R-:W-:Y:S02]  /*7cc0*/  I2FP.F32.U32 R10, R22 ;  /* 0x00000016000a7245 */ /* 0x000fe40000201000 */
[----:B------:R-:W2:Y:S01]  /*7cd0*/  LDC R26, c[0x0][0x658] ;  /* 0x00019600ff1a7b82 */ /* 0x000ea20000000800 */
[----:B------:R-:W-:Y:S01]  /*7ce0*/  IMAD.IADD R7, R7, 0x1, R11 ;  /* 0x0000000107077824 */ /* 0x000fe200078e020b */
[----:B-----5:R-:W-:Y:S01]  /*7cf0*/  ISETP.NE.U32.AND P1, PT, R28, RZ, PT ;  /* 0x000000ff1c00720c */ /* 0x020fe20003f25070 */
[----:B------:R-:W-:Y:S01]  /*7d00*/  FMUL R10, R10, UR6 ;  /* 0x000000060a0a7c20 */ /* 0x000fe20008400000 */
[----:B------:R-:W-:Y:S02]  /*7d10*/  IMAD.MOV.U32 R11, RZ, RZ, -0x1 ;  /* 0xffffffffff0b7424 */ /* 0x000fe400078e00ff */
[----:B------:R-:W-:Y:S01]  /*7d20*/  ISETP.NE.AND.EX P1, PT, R29, RZ, PT, P1 ;  /* 0x000000ff1d00720c */ /* 0x000fe20003f25310 */
[----:B------:R3:W4:Y:S01]  /*7d30*/  F2I.U32.TRUNC.NTZ R19, R10 ;  /* 0x0000000a00137305 */ /* 0x000722000020f000 */
[----:B------:R-:W3:Y:S01]  /*7d40*/  LDC R21, c[0x0][0x148] ;  /* 0x00005200ff157b82 */ /* 0x000ee20000000800 */
[----:B0-----:R-:W-:-:S02]  /*7d50*/  SHF.R.U64 R16, R6, R12, R7 ;  /* 0x0000000c06107219 */ /* 0x001fc40000001207 */
[----:B------:R-:W-:-:S05]  /*7d60*/  SHF.R.U32.HI R7, RZ, R12, R7 ;  /* 0x0000000cff077219 */ /* 0x000fca0000011607 */
[----:B------:R-:W0:Y:S01]  /*7d70*/  LDC R20, c[0x0][0x600] ;  /* 0x00018000ff147b82 */ /* 0x000e220000000800 */
[-CC-:B-1----:R-:W-:Y:S02]  /*7d80*/  SHF.R.U64 R14, R16, R24.reuse, R7.reuse ;  /* 0x00000018100e7219 */ /* 0x182fe40000001207 */
[----:B------:R-:W-:-:S05]  /*7d90*/  SHF.R.U32.HI R7, RZ, R24, R7 ;  /* 0x00000018ff077219 */ /* 0x000fca0000011607 */
[----:B------:R-:W1:Y:S01]  /*7da0*/  LDC R27, c[0x0][0x648] ;  /* 0x00019200ff1b7b82 */ /* 0x000e620000000800 */
[-CC-:B--2---:R-:W-:Y:S02]  /*7db0*/  SHF.R.U64 R18, R14, R26.reuse, R7.reuse ;  /* 0x0000001a0e127219 */ /* 0x184fe40000001207 */
[-C--:B------:R-:W-:Y:S02]  /*7dc0*/  SHF.L.U32 R11, R11, R26.reuse, RZ ;  /* 0x0000001a0b0b7219 */ /* 0x080fe400000006ff */
[-C--:B------:R-:W-:Y:S01]  /*7dd0*/  SHF.R.U32.HI R7, RZ, R26.reuse, R7 ;  /* 0x0000001aff077219 */ /* 0x080fe20000011607 */
[----:B------:R-:W-:Y:S01]  /*7de0*/  IMAD.MOV.U32 R6, RZ, RZ, R18 ;  /* 0x000000ffff067224 */ /* 0x000fe200078e0012 */
[----:B------:R-:W-:Y:S01]  /*7df0*/  SHF.L.U32 R26, R13, R26, RZ ;  /* 0x0000001a0d1a7219 */ /* 0x000fe200000006ff */
[----:B------:R-:W2:Y:S01]  /*7e00*/  LDC R30, c[0x0][0x638] ;  /* 0x00018e00ff1e7b82 */ /* 0x000ea20000000800 */
[----:B------:R-:W-:-:S07]  /*7e10*/  LOP3.LUT R25, RZ, R11, RZ, 0x33, !PT ;  /* 0x0000000bff197212 */ /* 0x000fce00078e33ff */
[----:B------:R-:W0:Y:S01]  /*7e20*/  LDC R31, c[0x0][0x610] ;  /* 0x00018400ff1f7b82 */ /* 0x000e220000000800 */
[----:B----4-:R-:W-:Y:S05]  /*7e30*/  @!P1 BRA `(.L_x_171) ;  /* 0x0000000000289947 */ /* 0x010fea0003800000 */
[----:B------:R-:W4:Y:S02]  /*7e40*/  LDC R13, c[0x0][0x64c] ;  /* 0x00019300ff0d7b82 */ /* 0x000f240000000800 */
[----:B----4-:R-:W-:-:S05]  /*7e50*/  IADD3 R13, P1, R18, R13, RZ ;  /* 0x0000000d120d7210 */ /* 0x010fca0007f3e0ff */
[----:B------:R-:W-:-:S04]  /*7e60*/  IMAD.X R15, RZ, RZ, R7, P1 ;  /* 0x000000ffff0f7224 */ /* 0x000fc800008e0607 */
[----:B------:R-:W-:-:S04]  /*7e70*/  IMAD.WIDE.U32 R6, R15, R28, RZ ;  /* 0x0000001c0f067225 */ /* 0x000fc800078e00ff */
[----:B---3--:R-:W-:-:S04]  /*7e80*/  IMAD.WIDE.U32 R10, P1, R13, R29, R6 ;  /* 0x0000001d0d0a7225 */ /* 0x008fc80007820006 */
[----:B------:R-:W-:-:S04]  /*7e90*/  IMAD.WIDE.U32 R6, R13, R28, RZ ;  /* 0x0000001c0d067225 */ /* 0x000fc800078e00ff */
[----:B------:R-:W-:Y:S01]  /*7ea0*/  IMAD.X R13, RZ, RZ, RZ, P1 ;  /* 0x000000ffff0d7224 */ /* 0x000fe200008e06ff */
[----:B------:R-:W-:Y:S01]  /*7eb0*/  IADD3 RZ, P1, R7, R10, RZ ;  /* 0x0000000a07ff7210 */ /* 0x000fe20007f3e0ff */
[----:B------:R-:W-:-:S04]  /*7ec0*/  IMAD.MOV.U32 R12, RZ, RZ, R11 ;  /* 0x000000ffff0c7224 */ /* 0x000fc800078e000b */
[----:B------:R-:W-:-:S08]  /*7ed0*/  IMAD.WIDE.U32.X R6, R15, R29, R12, P1 ;  /* 0x0000001d0f067225 */ /* 0x000fd000008e040c */
.L_x_171:
[----:B-1----:R-:W-:Y:S01]  /*7ee0*/  SHF.R.U64 R6, R6, R27, R7 ;  /* 0x0000001b06067219 */ /* 0x002fe20000001207 */
[----:B0-----:R-:W-:Y:S01]  /*7ef0*/  VIADD R13, R20, 0xffffffff ;  /* 0xffffffff140d7836 */ /* 0x001fe20000000000 */
[----:B------:R-:W-:Y:S01]  /*7f00*/  LOP3.LUT R11, R14, R25, RZ, 0xc0, !PT ;  /* 0x000000190e0b7212 */ /* 0x000fe200078ec0ff */
[----:B------:R-:W-:Y:S02]  /*7f10*/  IMAD.MOV R19, RZ, RZ, -R19 ;  /* 0x000000ffff137224 */ /* 0x000fe400078e0a13 */
[----:B------:R-:W-:Y:S02]  /*7f20*/  IMAD.MOV R7, RZ, RZ, -R6 ;  /* 0x000000ffff077224 */ /* 0x000fe400078e0a06 */
[----:B------:R-:W-:Y:S01]  /*7f30*/  IMAD R26, R26, R6, R11 ;  /* 0x000000061a1a7224 */ /* 0x000fe200078e020b */
[----:B------:R-:W-:Y:S01]  /*7f40*/  LOP3.LUT R11, R16, R13, RZ, 0xc0, !PT ;  /* 0x0000000d100b7212 */ /* 0x000fe200078ec0ff */
[----:B---3--:R-:W-:Y:S02]  /*7f50*/  @P3 IMAD R23, R21, R19, R22 ;  /* 0x0000001315173224 */ /* 0x008fe400078e0216 */
[----:B--2---:R-:W-:-:S02]  /*7f60*/  IMAD R6, R7, R30, R18 ;  /* 0x0000001e07067224 */ /* 0x004fc400078e0212 */
[----:B------:R-:W-:Y:S02]  /*7f70*/  IMAD R26, R26, R31, R23 ;  /* 0x0000001f1a1a7224 */ /* 0x000fe400078e0217 */
[----:B------:R-:W-:Y:S02]  /*7f80*/  IMAD R11, R6, R20, R11 ;  /* 0x00000014060b7224 */ /* 0x000fe400078e020b */
[----:B------:R-:W-:Y:S02]  /*7f90*/  IMAD.MOV.U32 R7, RZ, RZ, 0x1 ;  /* 0x00000001ff077424 */ /* 0x000fe400078e00ff */
[----:B------:R-:W-:Y:S01]  /*7fa0*/  IMAD.MOV.U32 R6, RZ, RZ, R17 ;  /* 0x000000ffff067224 */ /* 0x000fe200078e0011 */
[----:B------:R-:W-:Y:S02]  /*7fb0*/  SEL R10, R11, R26, !P3 ;  /* 0x0000001a0b0a7207 */ /* 0x000fe40005800000 */
[----:B------:R-:W-:-:S07]  /*7fc0*/  SEL R26, R26, R11, !P3 ;  /* 0x0000000b1a1a7207 */ /* 0x000fce0005800000 */
.L_x_169:
[----:B------:R-:W-:Y:S01]  /*7fd0*/  LOP3.LUT P1, RZ, R7, 0xff, RZ, 0xc0, !PT ;  /* 0x000000ff07ff7812 */ /* 0x000fe2000782c0ff */
[----:B------:R-:W-:-:S12]  /*7fe0*/  IMAD.MOV.U32 R7, RZ, RZ, R26 ;  /* 0x000000ffff077224 */ /* 0x000fd800078e001a */
[----:B------:R-:W-:Y:S05]  /*7ff0*/  @P1 BRA `(.L_x_172) ;  /* 0xffffff9400201947 */ /* 0x000fea000383ffff */
[----:B------:R-:W-:Y:S05]  /*8000*/  EXIT ;  /* 0x000000000000794d */ /* 0x000fea0003800000 */
.L_x_8:
[----:B0-----:R-:W-:Y:S01]  /*8010*/  ULDC.64 UR4, c[0x0][0x650] ;  /* 0x0001940000047ab9 */ /* 0x001fe20000000a00 */
        /* <DEDUP_REMOVED lines=25> */
.L_x_174:
[----:B------:R-:W0:Y:S01]  /*81b0*/  LDC.64 R28, c[0x0][0x640] ;  /* 0x00019000ff1c7b82 */ /* 0x000e220000000a00 */
[-CC-:B------:R-:W-:Y:S01]  /*81c0*/  SHF.R.U64 R21, R16, R10.reuse, R17.reuse ;  /* 0x0000000a10157219 */ /* 0x180fe20000001211 */
[----:B------:R-:W-:Y:S01]  /*81d0*/  IMAD.MOV.U32 R27, RZ, RZ, 0x1 ;  /* 0x00000001ff1b7424 */ /* 0x000fe200078e00ff */
[----:B------:R-:W-:Y:S02]  /*81e0*/  SHF.R.U32.HI R5, RZ, R10, R17 ;  /* 0x0000000aff057219 */ /* 0x000fe40000011611 */
[----:B------:R-:W-:-:S03]  /*81f0*/  IADD3 R7, P0, RZ, -R21, RZ ;  /* 0x80000015ff077210 */ /* 0x000fc60007f1e0ff */
[----:B------:R-:W1:Y:S02]  /*8200*/  LDC R14, c[0x0][0x618] ;  /* 0x00018600ff0e7b82 */ /* 0x000e640000000800 */
[----:B------:R-:W-:Y:S02]  /*8210*/  IMAD.X R5, RZ, RZ, ~R5, P0 ;  /* 0x000000ffff057224 */ /* 0x000fe400000e0e05 */
[----:B------:R-:W-:-:S04]  /*8220*/  IMAD.WIDE.U32 R12, R7, R24, R2 ;  /* 0x00000018070c7225 */ /* 0x000fc800078e0002 */
[----:B------:R-:W2:Y:S01]  /*8230*/  LDC R16, c[0x0][0x608] ;  /* 0x00018200ff107b82 */ /* 0x000ea20000000800 */
[----:B------:R-:W-:-:S04]  /*8240*/  IMAD R10, R5, R24, RZ ;  /* 0x00000018050a7224 */ /* 0x000fc800078e02ff */
[----:B------:R-:W-:Y:S02]  /*8250*/  IMAD R5, R7, R25, R10 ;  /* 0x0000001907057224 */ /* 0x000fe400078e020a */
[----:B------:R-:W-:Y:S01]  /*8260*/  IMAD.MOV.U32 R7, RZ, RZ, -0x1 ;  /* 0xffffffffff077424 */ /* 0x000fe200078e00ff */
[----:B------:R-:W3:Y:S01]  /*8270*/  LDC R26, c[0x0][0x658] ;  /* 0x00019600ff1a7b82 */ /* 0x000ee20000000800 */
[----:B------:R-:W-:Y:S01]  /*8280*/  IMAD.IADD R5, R13, 0x1, R5 ;  /* 0x000000010d057824 */ /* 0x000fe200078e0205 */
[----:B0-----:R-:W-:-:S04]  /*8290*/  ISETP.NE.U32.AND P0, PT, R28, RZ, PT ;  /* 0x000000ff1c00720c */ /* 0x001fc80003f05070 */
        /* <DEDUP_REMOVED lines=8> */
[-CC-:B---3--:R-:W-:Y:S02]  /*8320*/  SHF.R.U64 R24, R22, R26.reuse, R5.reuse ;  /* 0x0000001a16187219 */ /* 0x188fe40000001205 */
[-C--:B------:R-:W-:Y:S02]  /*8330*/  SHF.L.U32 R7, R7, R26.reuse, RZ ;  /* 0x0000001a07077219 */ /* 0x080fe400000006ff */
[----:B------:R-:W-:Y:S01]  /*8340*/  SHF.R.U32.HI R13, RZ, R26, R5 ;  /* 0x0000001aff0d7219 */ /* 0x000fe20000011605 */
[----:B------:R-:W-:Y:S01]  /*8350*/  IMAD.MOV.U32 R12, RZ, RZ, R24 ;  /* 0x000000ffff0c7224 */ /* 0x000fe200078e0018 */
[----:B------:R-:W-:Y:S01]  /*8360*/  LOP3.LUT R31, RZ, R7, RZ, 0x33, !PT ;  /* 0x00000007ff1f7212 */ /* 0x000fe200078e33ff */
[----:B------:R-:W3:Y:S01]  /*8370*/  LDC R30, c[0x0][0x610] ;  /* 0x00018400ff1e7b82 */ /* 0x000ee20000000800 */
[----:B------:R-:W-:Y:S05]  /*8380*/  @!P0 BRA `(.L_x_175) ;  /* 0x0000000000288947 */ /* 0x000fea0003800000 */
        /* <DEDUP_REMOVED lines=10> */
.L_x_175:
[----:B-1----:R-:W-:Y:S01]  /*8430*/  SHF.R.U64 R10, R12, R10, R13 ;  /* 0x0000000a0c0a7219 */ /* 0x002fe2000000120d */
[----:B0-----:R-:W-:Y:S01]  /*8440*/  VIADD R9, R23, 0xffffffff ;  /* 0xffffffff17097836 */ /* 0x001fe20000000000 */
[----:B------:R-:W-:Y:S01]  /*8450*/  SHF.L.U32 R27, R27, R26, RZ ;  /* 0x0000001a1b1b7219 */ /* 0x000fe200000006ff */
[----:B------:R-:W-:Y:S01]  /*8460*/  @P3 IMAD R11, R19, R20, R8 ;  /* 0x00000014130b3224 */ /* 0x000fe200078e0208 */
[----:B------:R-:W-:Y:S01]  /*8470*/  LOP3.LUT R5, R22, R31, RZ, 0xc0, !PT ;  /* 0x0000001f16057212 */ /* 0x000fe200078ec0ff */
[----:B------:R-:W-:Y:S01]  /*8480*/  IMAD.MOV R7, RZ, RZ, -R10 ;  /* 0x000000ffff077224 */ /* 0x000fe200078e0a0a */
[----:B------:R-:W-:Y:S01]  /*8490*/  LOP3.LUT R8, R18, R9, RZ, 0xc0, !PT ;  /* 0x0000000912087212 */ /* 0x000fe200078ec0ff */
[----:B------:R-:W-:Y:S02]  /*84a0*/  IMAD.MOV.U32 R9, RZ, RZ, 0x1 ;  /* 0x00000001ff097424 */ /* 0x000fe400078e00ff */
[----:B------:R-:W-:Y:S02]  /*84b0*/  IMAD R10, R27, R10, R5 ;  /* 0x0000000a1b0a7224 */ /* 0x000fe400078e0205 */
[----:B--2---:R-:W-:-:S02]  /*84c0*/  IMAD R5, R7, R25, R24 ;  /* 0x0000001907057224 */ /* 0x004fc400078e0218 */
[----:B---3--:R-:W-:Y:S02]  /*84d0*/  IMAD R7, R10, R30, R11 ;  /* 0x0000001e0a077224 */ /* 0x008fe400078e020b */
[----:B------:R-:W-:Y:S01]  /*84e0*/  IMAD R8, R5, R23, R8 ;  /* 0x0000001705087224 */ /* 0x000fe200078e0208 */
[----:B------:R-:W-:Y:S01]  /*84f0*/  PRMT R5, R9, 0x7610, R5 ;  /* 0x0000761009057816 */ /* 0x000fe20000000005 */
[----:B------:R-:W-:-:S03]  /*8500*/  IMAD.MOV.U32 R17, RZ, RZ, R21 ;  /* 0x000000ffff117224 */ /* 0x000fc600078e0015 */
[----:B------:R-:W-:Y:S02]  /*8510*/  SEL R14, R8, R7, !P3 ;  /* 0x00000007080e7207 */ /* 0x000fe40005800000 */
[----:B------:R-:W-:-:S07]  /*8520*/  SEL R7, R7, R8, !P3 ;  /* 0x0000000807077207 */ /* 0x000fce0005800000 */
.L_x_173:
[----:B------:R-:W-:-:S08]  /*8530*/  NOP ;  /* 0x0000000000007918 */ /* 0x000fd00000000000 */
[----:B------:R-:W0:-:S00]  /*8540*/  USETMAXREG.DEALLOC.CTAPOOL 0x28 ;  /* 0x00000028000079c8 */ /* 0x000e0000080e0500 */
[----:B0-----:R-:W-:-:S13]  /*8550*/  ISETP.NE.AND P0, PT, R6, RZ, PT ;  /* 0x000000ff0600720c */ /* 0x001fda0003f05270 */
[----:B------:R-:W-:Y:S05]  /*8560*/  @P0 EXIT ;  /* 0x000000000000094d */ /* 0x000fea0003800000 */
[----:B------:R-:W-:Y:S01]  /*8570*/  LOP3.LUT P0, RZ, R5, 0xff, RZ, 0xc0, !PT ;  /* 0x000000ff05ff7812 */ /* 0x000fe2000780c0ff */
[----:B------:R-:W-:Y:S02]  /*8580*/  IMAD.MOV.U32 R5, RZ, RZ, 0x1 ;  /* 0x00000001ff057424 */ /* 0x000fe400078e00ff */
[----:B------:R-:W-:-:S10]  /*8590*/  IMAD.MOV.U32 R10, RZ, RZ, RZ ;  /* 0x000000ffff0a7224 */ /* 0x000fd400078e00ff */
[----:B------:R-:W-:Y:S05]  /*85a0*/  @!P0 BRA `(.L_x_176) ;  /* 0x0000000c00308947 */ /* 0x000fea0003800000 */
[----:B------:R-:W0:Y:S01]  /*85b0*/  LDC R5, c[0x0][0x28c] ;  /* 0x0000a300ff057b82 */ /* 0x000e220000000800 */
[----:B------:R-:W-:Y:S01]  /*85c0*/  ULDC UR5, c[0x0][0x658] ;  /* 0x0001960000057ab9 */ /* 0x000fe20000000800 */
[----:B------:R-:W-:Y:S01]  /*85d0*/  UMOV UR7, 0xffffffff ;  /* 0xffffffff00077882 */ /* 0x000fe20000000000 */
[----:B------:R-:W-:Y:S01]  /*85e0*/  ULDC UR6, c[0x0][0xc] ;  /* 0x0000030000067ab9 */ /* 0x000fe20000000800 */
[----:B------:R-:W-:Y:S01]  /*85f0*/  USHF.L.U32 UR8, UR7, UR5, URZ ;  /* 0x0000000507087299 */ /* 0x000fe2000800063f */
[----:B------:R-:W-:Y:S01]  /*8600*/  BSSY B0, `(.L_x_176) ;  /* 0x00000c6000007945 */ /* 0x000fe20003800000 */
[----:B------:R-:W-:Y:S01]  /*8610*/  UMOV UR9, 0x1 ;  /* 0x0000000100097882 */ /* 0x000fe20000000000 */
[----:B------:R-:W-:Y:S01]  /*8620*/  ULDC UR7, c[0x0][0x10] ;  /* 0x0000040000077ab9 */ /* 0x000fe20000000800 */
[----:B------:R-:W1:Y:S01]  /*8630*/  S2UR UR10, SR_CgaCtaId ;  /* 0x00000000000a79c3 */ /* 0x000e620000008800 */
[----:B------:R-:W-:Y:S01]  /*8640*/  UIMAD.WIDE.U32 UR6, UR6, UR7, URZ ;  /* 0x00000007060672a5 */ /* 0x000fe2000f8e003f */
[----:B------:R-:W-:Y:S01]  /*8650*/  IMAD.MOV.U32 R16, RZ, RZ, 0x1 ;  /* 0x00000001ff107424 */ /* 0x000fe200078e00ff */
[----:B------:R-:W-:Y:S01]  /*8660*/  USHF.L.U32 UR18, UR9, UR5, URZ ;  /* 0x0000000509127299 */ /* 0x000fe2000800063f */
[----:B------:R-:W-:Y:S01]  /*8670*/  LOP3.LUT R15, R4, 0x2, RZ, 0xfc, !PT ;  /* 0x00000002040f7812 */ /* 0x000fe200078efcff */
[----:B------:R-:W-:Y:S01]  /*8680*/  IMAD.MOV.U32 R10, RZ, RZ, RZ ;  /* 0x000000ffff0a7224 */ /* 0x000fe200078e00ff */
[----:B------:R-:W-:Y:S01]  /*8690*/  ULDC UR5, c[0x0][0x14] ;  /* 0x0000050000057ab9 */ /* 0x000fe20000000800 */
[----:B------:R-:W-:Y:S01]  /*86a0*/  ULDC UR4, c[0x0][0x600] ;  /* 0x0001800000047ab9 */ /* 0x000fe20000000800 */
[----:B------:R-:W-:-:S02]  /*86b0*/  UIMAD.WIDE.U32 UR20, UR6, UR5, URZ ;  /* 0x00000005061472a5 */ /* 0x000fc4000f8e003f */
[----:B------:R-:W-:Y:S02]  /*86c0*/  UIMAD UR13, UR7, UR5, URZ ;  /* 0x00000005070d72a4 */ /* 0x000fe4000f8e023f */
[----:B------:R-:W-:Y:S02]  /*86d0*/  UIADD3 UR4, UR4, -0x1, URZ ;  /* 0xffffffff04047890 */ /* 0x000fe4000fffe03f */
[----:B------:R-:W-:Y:S01]  /*86e0*/  ULOP3.LUT UR17, URZ, UR8, URZ, 0x33, !UPT ;  /* 0x000000083f117292 */ /* 0x000fe2000f8e333f */
[----:B0-----:R-:W-:Y:S01]  /*86f0*/  VIADD R5, R5, 0x1f ;  /* 0x0000001f05057836 */ /* 0x001fe20000000000 */
[----:B------:R-:W-:Y:S01]  /*8700*/  UIADD3 UR13, UR21, UR13, URZ ;  /* 0x0000000d150d7290 */ /* 0x000fe2000fffe03f */
[----:B------:R-:W-:-:S03]  /*8710*/  ULDC.64 UR22, c[0x0][0x198] ;  /* 0x0000660000167ab9 */ /* 0x000fc60000000a00 */
[----:B------:R-:W-:Y:S01]  /*8720*/  SHF.R.S32.HI R6, RZ, 0x1f, R5 ;  /* 0x0000001fff067819 */ /* 0x000fe20000011405 */
[----:B-1----:R-:W-:-:S03]  /*8730*/  IMAD.U32 R12, RZ, RZ, UR10 ;  /* 0x0000000aff0c7e24 */ /* 0x002fc6000f8e00ff */
[----:B------:R-:W-:Y:S01]  /*8740*/  LEA.HI R6, R6, R5, RZ, 0x5 ;  /* 0x0000000506067211 */ /* 0x000fe200078f28ff */
[----:B------:R-:W-:-:S03]  /*8750*/  IMAD.MOV.U32 R5, RZ, RZ, 0x1 ;  /* 0x00000001ff057424 */ /* 0x000fc600078e00ff */
[----:B------:R-:W-:-:S05]  /*8760*/  SHF.R.S32.HI R11, RZ, 0x5, R6 ;  /* 0x00000005ff0b7819 */ /* 0x000fca0000011406 */
[----:B------:R-:W-:-:S07]  /*8770*/  VIADD R13, R11, 0x1 ;  /* 0x000000010b0d7836 */ /* 0x000fce0000000000 */
.L_x_187:
[----:B------:R-:W-:-:S03]  /*8780*/  UMOV UR5, 0xffffffff ;  /* 0xffffffff00057882 */ /* 0x000fc60000000000 */
[----:B------:R-:W-:Y:S05]  /*8790*/  BRA.DIV UR5, `(.L_x_177) ;  /* 0x0000001e05047947 */ /* 0x000fea000b800000 */
[----:B------:R-:W-:-:S13]  /*87a0*/  ELECT P0, URZ, PT ;  /* 0x00000000003f782f */ /* 0x000fda0003800000 */
.L_x_222:
[----:B------:R-:W0:Y:S01]  /*87b0*/  LDC R6, c[0x0][0x28c] ;  /* 0x0000a300ff067b82 */ /* 0x000e220000000800 */
[----:B------:R-:W-:Y:S01]  /*87c0*/  BSSY B1, `(.L_x_178) ;  /* 0x0000039000017945 */ /* 0x000fe20003800000 */
[----:B0-----:R-:W-:-:S13]  /*87d0*/  ISETP.LT.OR P0, PT, R6, 0x1, !P0 ;  /* 0x000000010600780c */ /* 0x001fda0004701670 */
[----:B------:R-:W-:Y:S05]  /*87e0*/  @P0 BRA `(.L_x_179) ;  /* 0x0000000000d80947 */ /* 0x000fea0003800000 */
[----:B------:R-:W-:Y:S02]  /*87f0*/  IMAD R12, R7, 0x8, R12 ;  /* 0x00000008070c7824 */ /* 0x000fe400078e020c */
[----:B------:R-:W-:Y:S02]  /*8800*/  IMAD.SHL.U32 R18, R14, 0x80, RZ ;  /* 0x000000800e127824 */ /* 0x000fe400078e00ff */
[----:B------:R-:W-:Y:S02]  /*8810*/  IMAD.MOV.U32 R22, RZ, RZ, RZ ;  /* 0x000000ffff167224 */ /* 0x000fe400078e00ff */
[----:B------:R-:W-:Y:S02]  /*8820*/  IMAD.MOV.U32 R6, RZ, RZ, R13 ;  /* 0x000000ffff067224 */ /* 0x000fe400078e000d */
[----:B------:R-:W-:Y:S02]  /*8830*/  IMAD.MOV.U32 R7, RZ, RZ, R5 ;  /* 0x000000ffff077224 */ /* 0x000fe400078e0005 */
[----:B------:R-:W-:-:S02]  /*8840*/  IMAD.MOV.U32 R8, RZ, RZ, R10 ;  /* 0x000000ffff087224 */ /* 0x000fc400078e000a */
[----:B------:R-:W-:-:S07]  /*8850*/  IMAD.SHL.U32 R19, R12, 0x10, RZ ;  /* 0x000000100c137824 */ /* 0x000fce00078e00ff */
.L_x_182:
[----:B------:R-:W0:Y:S01]  /*8860*/  S2UR UR5, SR_CgaCtaId ;  /* 0x00000000000579c3 */ /* 0x000e220000008800 */
[----:B------:R-:W-:Y:S02]  /*8870*/  MOV R9, 0x400 ;  /* 0x0000040000097802 */ /* 0x000fe40000000f00 */
[----:B------:R-:W-:-:S13]  /*8880*/  LOP3.LUT P1, RZ, R0, 0x7f, RZ, 0xc0, !PT ;  /* 0x0000007f00ff7812 */ /* 0x000fda000782c0ff */
[----:B------:R-:W1:Y:S01]  /*8890*/  @!P1 LDC R14, c[0x0][0x500] ;  /* 0x00014000ff0e9b82 */ /* 0x000e620000000800 */
[----:B0-----:R-:W-:-:S05]  /*88a0*/  IMAD.U32 R12, RZ, RZ, UR5 ;  /* 0x00000005ff0c7e24 */ /* 0x001fca000f8e00ff */
[----:B------:R-:W-:Y:S02]  /*88b0*/  LEA R21, R12, R9, 0x18 ;  /* 0x000000090c157211 */ /* 0x000fe400078ec0ff */
[----:B------:R-:W-:-:S03]  /*88c0*/  SHF.L.U32 R9, R7, 0x1f, RZ ;  /* 0x0000001f07097819 */ /* 0x000fc600000006ff */
[----:B------:R-:W-:-:S04]  /*88d0*/  IMAD R20, R8, 0x8, R21 ;  /* 0x0000000808147824 */ /* 0x000fc800078e0215 */
[----:B------:R-:W0:Y:S02]  /*88e0*/  SYNCS.PHASECHK.TRANS64.TRYWAIT P0, [R20+URZ+0xe0], R9 ;  /* 0x0000e009140075a7 */ /* 0x000e24000800017f */
[----:B01----:R-:W-:Y:S05]  /*88f0*/  @!P0 BRA `(.L_x_180) ;  /* 0x0000001800cc8947 */ /* 0x003fea0003800000 */
.L_x_223:
[----:B0-----:R-:W-:Y:S01]  /*8900*/  PRMT R9, R15, 0x9910, RZ ;  /* 0x000099100f097816 */ /* 0x001fe200000000ff */
[----:B------:R0:W-:Y:S03]  /*8910*/  @!P1 SYNCS.ARRIVE.TRANS64 RZ, [R20+URZ], R14 ;  /* 0x0000000e14ff99a7 */ /* 0x0001e6000800003f */
[----:B------:R-:W-:-:S13]  /*8920*/  ISETP.NE.AND P0, PT, R9, 0x2, PT ;  /* 0x000000020900780c */ /* 0x000fda0003f05270 */
[----:B0-----:R-:W-:Y:S05]  /*8930*/  @P0 BRA `(.L_x_181) ;  /* 0x0000000000040947 */ /* 0x001fea0003800000 */
[----:B------:R-:W-:Y:S01]  /*8940*/  BPT.TRAP 0x1 ;  /* 0x000000040000795c */ /* 0x000fe20000300000 */
.L_x_181:
[----:B------:R-:W-:Y:S01]  /*8950*/  IMAD.SHL.U32 R9, R8, 0x1000, RZ ;  /* 0x0000100008097824 */ /* 0x000fe200078e00ff */
[C---:B------:R-:W-:Y:S01]  /*8960*/  R2UR UR8, R21.reuse ;  /* 0x00000000150872ca */ /* 0x040fe200000e0000 */
[----:B------:R-:W-:Y:S01]  /*8970*/  VIADD R6, R6, 0xffffffff ;  /* 0xffffffff06067836 */ /* 0x000fe20000000000 */
[----:B------:R-:W-:Y:S01]  /*8980*/  R2UR UR9, R20 ;  /* 0x00000000140972ca */ /* 0x000fe200000e0000 */
[--C-:B------:R-:W-:Y:S01]  /*8990*/  IMAD R14, R12, 0x200, R9.reuse ;  /* 0x000002000c0e7824 */ /* 0x100fe200078e0209 */
[----:B------:R-:W-:Y:S01]  /*89a0*/  IADD3 R9, R21, 0x1c280, R9 ;  /* 0x0001c28015097810 */ /* 0x000fe20007ffe009 */
[----:B------:R-:W-:Y:S01]  /*89b0*/  UIADD3 UR6, UP0, UR22, 0xf0, URZ ;  /* 0x000000f016067890 */ /* 0x000fe2000ff1e03f */
[----:B------:R-:W-:Y:S01]  /*89c0*/  R2UR UR11, R19 ;  /* 0x00000000130b72ca */ /* 0x000fe200000e0000 */
[----:B------:R-:W-:Y:S01]  /*89d0*/  UIADD3 UR24, UP1, UR22, 0x1f0, URZ ;  /* 0x000001f016187890 */ /* 0x000fe2000ff3e03f */
[----:B------:R-:W-:Y:S01]  /*89e0*/  R2UR UR5, R14 ;  /* 0x000000000e0572ca */ /* 0x000fe200000e0000 */
[----:B------:R-:W-:Y:S01]  /*89f0*/  UIADD3.X UR7, URZ, UR23, URZ, UP0, !UPT ;  /* 0x000000173f077290 */ /* 0x000fe200087fe43f */
[----:B------:R-:W-:Y:S01]  /*8a00*/  R2UR UR10, R22 ;  /* 0x00000000160a72ca */ /* 0x000fe200000e0000 */
[----:B------:R-:W-:Y:S01]  /*8a10*/  VIADD R8, R8, 0x1 ;  /* 0x0000000108087836 */ /* 0x000fe20000000000 */
[----:B------:R-:W-:Y:S01]  /*8a20*/  R2UR UR12, R17 ;  /* 0x00000000110c72ca */ /* 0x000fe200000e0000 */
[----:B------:R-:W-:Y:S01]  /*8a30*/  UIADD3.X UR25, URZ, UR23, URZ, UP1, !UPT ;  /* 0x000000173f197290 */ /* 0x000fe20008ffe43f */
[----:B------:R-:W-:Y:S01]  /*8a40*/  R2UR UR16, R9 ;  /* 0x00000000091072ca */ /* 0x000fe200000e0000 */
[----:B------:R-:W-:Y:S01]  /*8a50*/  UMOV UR14, 0x0 ;  /* 0x00000000000e7882 */ /* 0x000fe20000000000 */
[----:B------:R-:W-:Y:S01]  /*8a60*/  R2UR UR19, R18 ;  /* 0x00000000121372ca */ /* 0x000fe200000e0000 */
[----:B------:R-:W-:Y:S01]  /*8a70*/  UMOV UR15, 0x10000000 ;  /* 0x10000000000f7882 */ /* 0x000fe20000000000 */
[----:B------:R-:W-:Y:S01]  /*8a80*/  ISETP.GT.AND P1, PT, R6, 0x1, PT ;  /* 0x000000010600780c */ /* 0x000fe20003f24270 */
[----:B------:R-:W-:Y:S01]  /*8a90*/  VIADD R22, R22, 0x20 ;  /* 0x0000002016167836 */ /* 0x000fe20000000000 */
[----:B------:R-:W-:Y:S01]  /*8aa0*/  ISETP.NE.AND P0, PT, R8, 0x1c, PT ;  /* 0x0000001c0800780c */ /* 0x000fe20003f05270 */
[----:B------:R-:W-:-:S03]  /*8ab0*/  UIADD3 UR8, UR8, 0x280, UR5 ;  /* 0x0000028008087890 */ /* 0x000fc6000fffe005 */
[----:B------:R-:W-:Y:S01]  /*8ac0*/  UMOV UR5, 0xff0000 ;  /* 0x00ff000000057882 */ /* 0x000fe20000000000 */
[----:B------:R-:W-:Y:S02]  /*8ad0*/  SEL R14, RZ, 0x1, P0 ;  /* 0x00000001ff0e7807 */ /* 0x000fe40000000000 */
[----:B------:R-:W-:Y:S02]  /*8ae0*/  SEL R8, R8, RZ, P0 ;  /* 0x000000ff08087207 */ /* 0x000fe40000000000 */
[----:B------:R-:W-:Y:S01]  /*8af0*/  LOP3.LUT R7, R7, R14, RZ, 0x3c, !PT ;  /* 0x0000000e07077212 */ /* 0x000fe200078e3cff */
[----:B------:R0:W-:Y:S02]  /*8b00*/  UTMALDG.3D.MULTICAST [UR8], [UR6], UR5, desc[UR14] ;  /* 0x00000e08060073b4 */ /* 0x0001e40008011805 */
[----:B0-----:R-:W-:Y:S01]  /*8b10*/  UMOV UR8, UR16 ;  /* 0x0000001000087c82 */ /* 0x001fe20008000000 */
[----:B------:R-:W-:Y:S02]  /*8b20*/  UMOV UR11, UR19 ;  /* 0x00000013000b7c82 */ /* 0x000fe40008000000 */
[----:B------:R0:W-:Y:S02]  /*8b30*/  UTMALDG.3D [UR8], [UR24], desc[UR14] ;  /* 0x00000e08180075b4 */ /* 0x0001e40008011000 */
[----:B0-----:R-:W-:Y:S05]  /*8b40*/  @P1 BRA `(.L_x_182) ;  /* 0xfffffffc00441947 */ /* 0x001fea000383ffff */
.L_x_179:
[----:B------:R-:W-:Y:S05]  /*8b50*/  BSYNC B1 ;  /* 0x0000000000017941 */ /* 0x000fea0003800000 */
.L_x_178:
[----:B------:R-:W-:Y:S01]  /*8b60*/  LOP3.LUT P2, RZ, R16, 0xff, RZ, 0xc0, !PT ;  /* 0x000000ff10ff7812 */ /* 0x000fe2000784c0ff */
[C---:B------:R-:W-:Y:S01]  /*8b70*/  IMAD.IADD R9, R11.reuse, 0x1, R10 ;  /* 0x000000010b097824 */ /* 0x040fe200078e020a */
[----:B------:R-:W-:Y:S01]  /*8b80*/  ULDC.64 UR6, c[0x0][0x650] ;  /* 0x0001940000067ab9 */ /* 0x000fe20000000a00 */
[----:B------:R-:W-:Y:S01]  /*8b90*/  ISETP.GE.U32.AND P1, PT, R11, 0x1c, PT ;  /* 0x0000001c0b00780c */ /* 0x000fe20003f26070 */
[----:B------:R-:W-:Y:S01]  /*8ba0*/  BSSY B1, `(.L_x_183) ;  /* 0x0000069000017945 */ /* 0x000fe20003800000 */
[----:B------:R-:W-:Y:S01]  /*8bb0*/  IMAD.MOV.U32 R14, RZ, RZ, -0x1 ;  /* 0xffffffffff0e7424 */ /* 0x000fe200078e00ff */
[----:B------:R-:W-:Y:S01]  /*8bc0*/  ISETP.GT.U32.AND P0, PT, R9, 0x1b, PT ;  /* 0x0000001b0900780c */ /* 0x000fe20003f04070 */
[----:B------:R-:W-:Y:S01]  /*8bd0*/  IMAD.MOV.U32 R17, RZ, RZ, -0x1 ;  /* 0xffffffffff117424 */ /* 0x000fe200078e00ff */
[----:B------:R-:W-:Y:S02]  /*8be0*/  SHF.R.U32.HI R6, RZ, 0x2, R9 ;  /* 0x00000002ff067819 */ /* 0x000fe40000011609 */
[----:B------:R-:W-:-:S02]  /*8bf0*/  ISETP.LT.U32.AND P0, PT, R11, 0x1c, P0 ;  /* 0x0000001c0b00780c */ /* 0x000fc40000701070 */
[----:B------:R-:W-:Y:S01]  /*8c00*/  PRMT R16, RZ, 0x7610, R16 ;  /* 0x00007610ff107816 */ /* 0x000fe20000000010 */
[----:B------:R-:W0:Y:S01]  /*8c10*/  @P2 S2R R12, SR_CgaCtaId ;  /* 0x00000000000c2919 */ /* 0x000e220000008800 */
[----:B------:R-:W-:Y:S02]  /*8c20*/  @P2 MOV R7, 0x400 ;  /* 0x0000040000072802 */ /* 0x000fe40000000f00 */
[----:B------:R-:W-:-:S04]  /*8c30*/  SEL R8, RZ, 0x1, !P0 ;  /* 0x00000001ff087807 */ /* 0x000fc80004000000 */
[----:B------:R-:W-:Y:S02]  /*8c40*/  LOP3.LUT R5, R5, R8, RZ, 0x3c, !PT ;  /* 0x0000000805057212 */ /* 0x000fe400078e3cff */
[----:B0-----:R-:W-:-:S04]  /*8c50*/  @P2 LEA R7, R12, R7, 0x18 ;  /* 0x000000070c072211 */ /* 0x001fc800078ec0ff */
[----:B------:R0:W-:Y:S01]  /*8c60*/  @P2 SYNCS.ARRIVE.TRANS64.A1T0 RZ, [R7+URZ+0x1d8], RZ ;  /* 0x0001d8ff07ff29a7 */ /* 0x0001e2000810003f */
[----:B------:R-:W-:-:S04]  /*8c70*/  IADD3 R2, P2, R2, UR20, RZ ;  /* 0x0000001402027c10 */ /* 0x000fc8000ff5e0ff */
[----:B------:R-:W-:Y:S02]  /*8c80*/  IADD3.X R3, R3, UR13, RZ, P2, !PT ;  /* 0x0000000d03037c10 */ /* 0x000fe400097fe4ff */
[----:B------:R-:W-:Y:S01]  /*8c90*/  ISETP.GE.U32.AND P0, PT, R2, UR6, PT ;  /* 0x0000000602007c0c */ /* 0x000fe2000bf06070 */
[----:B0-----:R-:W-:-:S03]  /*8ca0*/  IMAD.WIDE.U32 R6, R6, 0x24924925, RZ ;  /* 0x2492492506067825 */ /* 0x001fc600078e00ff */
[----:B------:R-:W-:Y:S01]  /*8cb0*/  ISETP.GE.U32.AND.EX P0, PT, R3, UR7, PT, P0 ;  /* 0x0000000703007c0c */ /* 0x000fe2000bf06100 */
[----:B------:R-:W-:Y:S01]  /*8cc0*/  IMAD R10, R7, -0x1c, R9 ;  /* 0xffffffe4070a7824 */ /* 0x000fe200078e0209 */
[----:B------:R-:W-:Y:S01]  /*8cd0*/  @P1 LOP3.LUT R5, R5, 0x1, R7, 0x78, !PT ;  /* 0x0000000105051812 */ /* 0x000fe200078e7807 */
[----:B------:R-:W-:Y:S01]  /*8ce0*/  IMAD.MOV.U32 R7, RZ, RZ, -0x1 ;  /* 0xffffffffff077424 */ /* 0x000fe200078e00ff */
[----:B------:R-:W-:-:S09]  /*8cf0*/  PRMT R6, RZ, 0x7610, R6 ;  /* 0x00007610ff067816 */ /* 0x000fd20000000006 */
[----:B------:R-:W-:Y:S05]  /*8d00*/  @P0 BRA `(.L_x_184) ;  /* 0x0000000400480947 */ /* 0x000fea0003800000 */
[----:B------:R-:W0:Y:S01]  /*8d10*/  S2R R18, SR_CTAID.X ;  /* 0x0000000000127919 */ /* 0x000e220000002500 */
[----:B------:R-:W-:Y:S01]  /*8d20*/  ULDC.64 UR6, c[0x0][0x628] ;  /* 0x00018a0000067ab9 */ /* 0x000fe20000000a00 */
[----:B------:R-:W1:Y:S01]  /*8d30*/  LDC R19, c[0x0][0x144] ;  /* 0x00005100ff137b82 */ /* 0x000e620000000800 */
[----:B------:R-:W-:Y:S01]  /*8d40*/  ISETP.NE.U32.AND P0, PT, RZ, UR6, PT ;  /* 0x00000006ff007c0c */ /* 0x000fe2000bf05070 */
[----:B------:R-:W2:Y:S01]  /*8d50*/  S2R R14, SR_CTAID.Y ;  /* 0x00000000000e7919 */ /* 0x000ea20000002600 */
[----:B------:R-:W-:Y:S01]  /*8d60*/  ULDC UR8, c[0x0][0x630] ;  /* 0x00018c0000087ab9 */ /* 0x000fe20000000800 */
[----:B------:R-:W-:Y:S01]  /*8d70*/  ULDC UR9, c[0x0][0x150] ;  /* 0x0000540000097ab9 */ /* 0x000fe20000000800 */
[----:B------:R-:W-:Y:S01]  /*8d80*/  ISETP.NE.AND.EX P0, PT, RZ, UR7, PT, P0 ;  /* 0x00000007ff007c0c */ /* 0x000fe2000bf05300 */
[----:B------:R-:W-:Y:S02]  /*8d90*/  IMAD.MOV.U32 R6, RZ, RZ, R2 ;  /* 0x000000ffff067224 */ /* 0x000fe400078e0002 */
[----:B------:R-:W-:Y:S01]  /*8da0*/  IMAD.MOV.U32 R7, RZ, RZ, R3 ;  /* 0x000000ffff077224 */ /* 0x000fe200078e0003 */
[----:B0-----:R-:W-:-:S09]  /*8db0*/  I2FP.F32.U32 R20, R18 ;  /* 0x0000001200147245 */ /* 0x001fd20000201000 */
[----:B------:R-:W-:Y:S05]  /*8dc0*/  @!P0 BRA `(.L_x_185) ;  /* 0x0000000000288947 */ /* 0x000fea0003800000 */
[----:B------:R-:W-:Y:S02]  /*8dd0*/  ULDC UR5, c[0x0][0x634] ;  /* 0x00018d0000057ab9 */ /* 0x000fe40000000800 */
[----:B------:R-:W-:-:S05]  /*8de0*/  IADD3 R7, P0, R2, UR5, RZ ;  /* 0x0000000502077c10 */ /* 0x000fca000ff1e0ff */
[----:B------:R-:W-:-:S04]  /*8df0*/  IMAD.X R17, RZ, RZ, R3, P0 ;  /* 0x000000ffff117224 */ /* 0x000fc800000e0603 */
[----:B------:R-:W-:-:S04]  /*8e00*/  IMAD.WIDE.U32 R8, R17, UR6, RZ ;  /* 0x0000000611087c25 */ /* 0x000fc8000f8e00ff */
[----:B------:R-:W-:-:S04]  /*8e10*/  IMAD.WIDE.U32 R8, P0, R7, UR7, R8 ;  /* 0x0000000707087c25 */ /* 0x000fc8000f800008 */
[----:B------:R-:W-:-:S04]  /*8e20*/  IMAD.WIDE.U32 R6, R7, UR6, RZ ;  /* 0x0000000607067c25 */ /* 0x000fc8000f8e00ff */
[----:B------:R-:W-:Y:S01]  /*8e30*/  IMAD.MOV.U32 R6, RZ, RZ, R9 ;  /* 0x000000ffff067224 */ /* 0x000fe200078e0009 */
[----:B------:R-:W-:Y:S01]  /*8e40*/  IADD3 RZ, P1, R7, R8, RZ ;  /* 0x0000000807ff7210 */ /* 0x000fe20007f3e0ff */
[----:B------:R-:W-:-:S04]  /*8e50*/  IMAD.X R7, RZ, RZ, RZ, P0 ;  /* 0x000000ffff077224 */ /* 0x000fc800000e06ff */
[----:B------:R-:W-:-:S08]  /*8e60*/  IMAD.WIDE.U32.X R6, R17, UR7, R6, P1 ;  /* 0x0000000711067c25 */ /* 0x000fd000088e0406 */
.L_x_185:
[----:B------:R-:W-:Y:S01]  /*8e70*/  FMUL R20, R20, UR9 ;  /* 0x0000000914147c20 */ /* 0x000fe20008400000 */
[--C-:B------:R-:W-:Y:S01]  /*8e80*/  SHF.R.U64 R17, R6, UR8, R7.reuse ;  /* 0x0000000806117c19 */ /* 0x100fe20008001207 */
[----:B------:R-:W-:Y:S01]  /*8e90*/  ULDC.64 UR6, c[0x0][0x620] ;  /* 0x0001880000067ab9 */ /* 0x000fe20000000a00 */
[----:B------:R-:W-:Y:S01]  /*8ea0*/  SHF.R.U32.HI R6, RZ, UR8, R7 ;  /* 0x00000008ff067c19 */ /* 0x000fe20008011607 */
[----:B------:R-:W-:Y:S01]  /*8eb0*/  ULDC.64 UR8, c[0x0][0x640] ;  /* 0x0001900000087ab9 */ /* 0x000fe20000000a00 */
[----:B------:R-:W-:Y:S01]  /*8ec0*/  IADD3 R7, P0, RZ, -R17, RZ ;  /* 0x80000011ff077210 */ /* 0x000fe20007f1e0ff */
[----:B------:R-:W0:Y:S01]  /*8ed0*/  F2I.U32.TRUNC.NTZ R20, R20 ;  /* 0x0000001400147305 */ /* 0x000e22000020f000 */
[----:B------:R-:W3:Y:S01]  /*8ee0*/  LDC R21, c[0x0][0x148] ;  /* 0x00005200ff157b82 */ /* 0x000ee20000000800 */
[----:B------:R-:W-:Y:S02]  /*8ef0*/  ULDC UR5, c[0x0][0x618] ;  /* 0x0001860000057ab9 */ /* 0x000fe40000000800 */
[----:B------:R-:W-:Y:S01]  /*8f00*/  IMAD.X R6, RZ, RZ, ~R6, P0 ;  /* 0x000000ffff067224 */ /* 0x000fe200000e0e06 */
[----:B------:R-:W-:-:S03]  /*8f10*/  ISETP.NE.U32.AND P0, PT, RZ, UR8, PT ;  /* 0x00000008ff007c0c */ /* 0x000fc6000bf05070 */
[----:B------:R-:W-:Y:S01]  /*8f20*/  IMAD R6, R6, UR6, RZ ;  /* 0x0000000606067c24 */ /* 0x000fe2000f8e02ff */
[----:B------:R-:W-:-:S03]  /*8f30*/  ISETP.NE.AND.EX P0, PT, RZ, UR9, PT, P0 ;  /* 0x00000009ff007c0c */ /* 0x000fc6000bf05300 */
[C---:B------:R-:W-:Y:S02]  /*8f40*/  IMAD R9, R7.reuse, UR7, R6 ;  /* 0x0000000707097c24 */ /* 0x040fe4000f8e0206 */
[----:B------:R-:W-:Y:S01]  /*8f50*/  IMAD.WIDE.U32 R6, R7, UR6, R2 ;  /* 0x0000000607067c25 */ /* 0x000fe2000f8e0002 */
[----:B------:R-:W-:-:S03]  /*8f60*/  ULDC UR6, c[0x0][0x154] ;  /* 0x0000550000067ab9 */ /* 0x000fc60000000800 */
[----:B0-----:R-:W-:Y:S02]  /*8f70*/  IMAD.MOV R8, RZ, RZ, -R20 ;  /* 0x000000ffff087224 */ /* 0x001fe400078e0a14 */
[----:B------:R-:W-:Y:S02]  /*8f80*/  IMAD.IADD R7, R7, 0x1, R9 ;  /* 0x0000000107077824 */ /* 0x000fe400078e0209 */
[----:B-1----:R-:W-:Y:S01]  /*8f90*/  IMAD R18, R19, R8, R18 ;  /* 0x0000000813127224 */ /* 0x002fe200078e0212 */
[----:B--2---:R-:W-:Y:S02]  /*8fa0*/  I2FP.F32.U32 R8, R14 ;  /* 0x0000000e00087245 */ /* 0x004fe40000201000 */
[--C-:B------:R-:W-:Y:S02]  /*8fb0*/  SHF.R.U64 R19, R6, UR5, R7.reuse ;  /* 0x0000000506137c19 */ /* 0x100fe40008001207 */
[----:B------:R-:W-:Y:S01]  /*8fc0*/  SHF.R.U32.HI R6, RZ, UR5, R7 ;  /* 0x00000005ff067c19 */ /* 0x000fe20008011607 */
[----:B------:R-:W-:Y:S01]  /*8fd0*/  FMUL R8, R8, UR6 ;  /* 0x0000000608087c20 */ /* 0x000fe20008400000 */
[----:B------:R-:W-:-:S02]  /*8fe0*/  ULDC UR5, c[0x0][0x608] ;  /* 0x0001820000057ab9 */ /* 0x000fc40000000800 */
[--C-:B------:R-:W-:Y:S01]  /*8ff0*/  SHF.R.U64 R22, R19, UR5, R6.reuse ;  /* 0x0000000513167c19 */ /* 0x100fe20008001206 */
[----:B------:R0:W1:Y:S01]  /*9000*/  F2I.U32.TRUNC.NTZ R24, R8 ;  /* 0x0000000800187305 */ /* 0x000062000020f000 */
[----:B------:R-:W-:Y:S01]  /*9010*/  SHF.R.U32.HI R7, RZ, UR5, R6 ;  /* 0x00000005ff077c19 */ /* 0x000fe20008011606 */
[----:B------:R-:W-:-:S03]  /*9020*/  ULDC UR5, c[0x0][0x658] ;  /* 0x0001960000057ab9 */ /* 0x000fc60000000800 */
[--C-:B------:R-:W-:Y:S02]  /*9030*/  SHF.R.U64 R20, R22, UR5, R7.reuse ;  /* 0x0000000516147c19 */ /* 0x100fe40008001207 */
[----:B------:R-:W-:-:S03]  /*9040*/  SHF.R.U32.HI R23, RZ, UR5, R7 ;  /* 0x00000005ff177c19 */ /* 0x000fc60008011607 */
[----:B------:R-:W-:Y:S02]  /*9050*/  IMAD.MOV.U32 R6, RZ, RZ, R20 ;  /* 0x000000ffff067224 */ /* 0x000fe400078e0014 */
[----:B------:R-:W-:Y:S01]  /*9060*/  IMAD.MOV.U32 R7, RZ, RZ, R23 ;  /* 0x000000ffff077224 */ /* 0x000fe200078e0017 */
[----:B0-----:R-:W-:Y:S06]  /*9070*/  @!P0 BRA `(.L_x_186) ;  /* 0x0000000000288947 */ /* 0x001fec0003800000 */
        /* <DEDUP_REMOVED lines=10> */
.L_x_186:
[----:B------:R-:W-:Y:S01]  /*9120*/  ULDC UR5, c[0x0][0x648] ;  /* 0x0001920000057ab9 */ /* 0x000fe20000000800 */
[----:B------:R-:W-:Y:S01]  /*9130*/  LOP3.LUT R22, R22, UR17, RZ, 0xc0, !PT ;  /* 0x0000001116167c12 */ /* 0x000fe2000f8ec0ff */
[----:B-1----:R-:W-:Y:S01]  /*9140*/  IMAD.MOV R24, RZ, RZ, -R24 ;  /* 0x000000ffff187224 */ /* 0x002fe200078e0a18 */
[----:B------:R-:W-:Y:S01]  /*9150*/  SHF.R.U64 R7, R6, UR5, R7 ;  /* 0x0000000506077c19 */ /* 0x000fe20008001207 */
[----:B------:R-:W-:Y:S01]  /*9160*/  ULDC UR5, c[0x0][0x638] ;  /* 0x00018e0000057ab9 */ /* 0x000fe20000000800 */
[----:B------:R-:W-:Y:S01]  /*9170*/  LOP3.LUT R19, R19, UR4, RZ, 0xc0, !PT ;  /* 0x0000000413137c12 */ /* 0x000fe2000f8ec0ff */
[----:B---3--:R-:W-:Y:S01]  /*9180*/  @P3 IMAD R18, R21, R24, R14 ;  /* 0x0000001815123224 */ /* 0x008fe200078e020e */
[----:B------:R-:W-:Y:S01]  /*9190*/  ULDC UR6, c[0x0][0x610] ;  /* 0x0001840000067ab9 */ /* 0x000fe20000000800 */
[----:B------:R-:W-:Y:S02]  /*91a0*/  IMAD.MOV R9, RZ, RZ, -R7 ;  /* 0x000000ffff097224 */ /* 0x000fe400078e0a07 */
[----:B------:R-:W-:-:S02]  /*91b0*/  IMAD R7, R7, UR18, R22 ;  /* 0x0000001207077c24 */ /* 0x000fc4000f8e0216 */
[----:B------:R-:W-:Y:S01]  /*91c0*/  IMAD R20, R9, UR5, R20 ;  /* 0x0000000509147c24 */ /* 0x000fe2000f8e0214 */
[----:B------:R-:W-:Y:S01]  /*91d0*/  ULDC UR5, c[0x0][0x600] ;  /* 0x0001800000057ab9 */ /* 0x000fe20000000800 */
[----:B------:R-:W-:Y:S02]  /*91e0*/  IMAD R18, R7, UR6, R18 ;  /* 0x0000000607127c24 */ /* 0x000fe4000f8e0212 */
[----:B------:R-:W-:Y:S02]  /*91f0*/  IMAD R7, R20, UR5, R19 ;  /* 0x0000000514077c24 */ /* 0x000fe4000f8e0213 */
[----:B------:R-:W-:-:S03]  /*9200*/  IMAD.MOV.U32 R6, RZ, RZ, 0x1 ;  /* 0x00000001ff067424 */ /* 0x000fc600078e00ff */
[----:B------:R-:W-:Y:S02]  /*9210*/  SEL R14, R7, R18, !P3 ;  /* 0x00000012070e7207 */ /* 0x000fe40005800000 */
[----:B------:R-:W-:-:S07]  /*9220*/  SEL R7, R18, R7, !P3 ;  /* 0x0000000712077207 */ /* 0x000fce0005800000 */
.L_x_184:
[----:B------:R-:W-:Y:S05]  /*9230*/  BSYNC B1 ;  /* 0x0000000000017941 */ /* 0x000fea0003800000 */
.L_x_183:
[----:B------:R-:W-:-:S13]  /*9240*/  LOP3.LUT P0, RZ, R6, 0xff, RZ, 0xc0, !PT ;  /* 0x000000ff06ff7812 */ /* 0x000fda000780c0ff */
[----:B------:R-:W-:Y:S05]  /*9250*/  @P0 BRA `(.L_x_187) ;  /* 0xfffffff400480947 */ /* 0x000fea000383ffff */
[----:B------:R-:W-:Y:S05]  /*9260*/  BSYNC B0 ;  /* 0x0000000000007941 */ /* 0x000fea0003800000 */
.L_x_176:
[----:B------:R-:W-:-:S03]  /*9270*/  UMOV UR5, 0xffffffff ;  /* 0xffffffff00057882 */ /* 0x000fc60000000000 */
[----:B------:R-:W-:Y:S05]  /*9280*/  BRA.DIV UR5, `(.L_x_188) ;  /* 0x00000012057c7947 */ /* 0x000fea000b800000 */
[----:B------:R-:W-:-:S13]  /*9290*/  ELECT P0, URZ, PT ;  /* 0x00000000003f782f */ /* 0x000fda0003800000 */
.L_x_226:
[----:B------:R-:W-:Y:S04]  /*92a0*/  BSSY B0, `(.L_x_189) ;  /* 0x0000103000007945 */ /* 0x000fe80003800000 */
[----:B------:R-:W-:Y:S05]  /*92b0*/  @!P0 BRA `(.L_x_190) ;  /* 0x0000001000048947 */ /* 0x000fea0003800000 */
[----:B------:R-:W-:-:S04]  /*92c0*/  LOP3.LUT R4, R4, 0x2, RZ, 0xfc, !PT ;  /* 0x0000000204047812 */ /* 0x000fc800078efcff */
[----:B------:R-:W-:-:S13]  /*92d0*/  ISETP.NE.AND P0, PT, R4, 0x3, PT ;  /* 0x000000030400780c */ /* 0x000fda0003f05270 */
[----:B------:R-:W-:Y:S05]  /*92e0*/  @!P0 BRA `(.L_x_191) ;  /* 0x0000000000048947 */ /* 0x000fea0003800000 */
[----:B------:R-:W-:Y:S01]  /*92f0*/  BPT.TRAP 0x1 ;  /* 0x000000040000795c */ /* 0x000fe20000300000 */
.L_x_191:
[----:B------:R-:W0:Y:S01]  /*9300*/  S2R R3, SR_CgaCtaId ;  /* 0x0000000000037919 */ /* 0x000e220000008800 */
[----:B------:R-:W-:Y:S02]  /*9310*/  MOV R0, 0x400 ;  /* 0x0000040000007802 */ /* 0x000fe40000000f00 */
[----:B------:R-:W-:Y:S02]  /*9320*/  SHF.L.U32 R2, R5, 0x1f, RZ ;  /* 0x0000001f05027819 */ /* 0x000fe400000006ff */
[----:B0-----:R-:W-:-:S05]  /*9330*/  LEA R3, R3, R0, 0x18 ;  /* 0x0000000003037211 */ /* 0x001fca00078ec0ff */
[----:B------:R-:W-:-:S04]  /*9340*/  VIADD R3, R3, 0xe0 ;  /* 0x000000e003037836 */ /* 0x000fc80000000000 */
[C---:B------:R-:W-:Y:S02]  /*9350*/  IMAD R7, R10.reuse, 0x8, R3 ;  /* 0x000000080a077824 */ /* 0x040fe400078e0203 */
[----:B------:R-:W-:Y:S02]  /*9360*/  VIADD R10, R10, 0x1 ;  /* 0x000000010a0a7836 */ /* 0x000fe40000000000 */
[----:B------:R-:W0:Y:S03]  /*9370*/  SYNCS.PHASECHK.TRANS64.TRYWAIT P0, [R7+URZ], R2 ;  /* 0x00000002070075a7 */ /* 0x000e26000800017f */
[----:B------:R-:W-:-:S04]  /*9380*/  ISETP.NE.AND P1, PT, R10, 0x1c, PT ;  /* 0x0000001c0a00780c */ /* 0x000fc80003f25270 */
[----:B------:R-:W-:Y:S02]  /*9390*/  SEL R0, RZ, 0x1, P1 ;  /* 0x00000001ff007807 */ /* 0x000fe40000800000 */
[----:B------:R-:W-:Y:S02]  /*93a0*/  SEL R10, R10, RZ, P1 ;  /* 0x000000ff0a0a7207 */ /* 0x000fe40000800000 */
[----:B------:R-:W-:-:S03]  /*93b0*/  LOP3.LUT R5, R5, R0, RZ, 0x3c, !PT ;  /* 0x0000000005057212 */ /* 0x000fc600078e3cff */
[----:B------:R-:W-:Y:S01]  /*93c0*/  IMAD R9, R10, 0x8, R3 ;  /* 0x000000080a097824 */ /* 0x000fe200078e0203 */
[----:B------:R-:W-:Y:S01]  /*93d0*/  SHF.L.U32 R4, R5, 0x1f, RZ ;  /* 0x0000001f05047819 */ /* 0x000fe200000006ff */
[----:B0-----:R-:W-:Y:S06]  /*93e0*/  @!P0 BRA `(.L_x_192) ;  /* 0x0000001000448947 */ /* 0x001fec0003800000 */
.L_x_227:
[----:B------:R-:W1:Y:S01]  /*93f0*/  SYNCS.PHASECHK.TRANS64.TRYWAIT P0, [R9+URZ], R4 ;  /* 0x00000004090075a7 */ /* 0x000e62000800017f */
[----:B------:R-:W-:-:S05]  /*9400*/  VIADD R0, R10, 0x1 ;  /* 0x000000010a007836 */ /* 0x000fca0000000000 */
[----:B------:R-:W-:-:S04]  /*9410*/  ISETP.NE.AND P1, PT, R0, 0x1c, PT ;  /* 0x0000001c0000780c */ /* 0x000fc80003f25270 */
[----:B0-----:R-:W-:Y:S02]  /*9420*/  SEL R2, RZ, 0x1, P1 ;  /* 0x00000001ff027807 */ /* 0x001fe40000800000 */
[----:B------:R-:W-:Y:S02]  /*9430*/  SEL R0, R0, RZ, P1 ;  /* 0x000000ff00007207 */ /* 0x000fe40000800000 */
[----:B------:R-:W-:-:S03]  /*9440*/  LOP3.LUT R7, R5, R2, RZ, 0x3c, !PT ;  /* 0x0000000205077212 */ /* 0x000fc600078e3cff */
[----:B------:R-:W-:Y:S01]  /*9450*/  IMAD R6, R0, 0x8, R3 ;  /* 0x0000000800067824 */ /* 0x000fe200078e0203 */
[----:B------:R-:W-:Y:S01]  /*9460*/  SHF.L.U32 R5, R7, 0x1f, RZ ;  /* 0x0000001f07057819 */ /* 0x000fe200000006ff */
[----:B-1----:R-:W-:Y:S06]  /*9470*/  @!P0 BRA `(.L_x_193) ;  /* 0x0000001000348947 */ /* 0x002fec0003800000 */
.L_x_228:
[----:B------:R-:W1:Y:S01]  /*9480*/  SYNCS.PHASECHK.TRANS64.TRYWAIT P0, [R6+URZ], R5 ;  /* 0x00000005060075a7 */ /* 0x000e62000800017f */
[----:B------:R-:W-:-:S05]  /*9490*/  VIADD R0, R0, 0x1 ;  /* 0x0000000100007836 */ /* 0x000fca0000000000 */
[----:B------:R-:W-:-:S04]  /*94a0*/  ISETP.NE.AND P1, PT, R0, 0x1c, PT ;  /* 0x0000001c0000780c */ /* 0x000fc80003f25270 */
[----:B------:R-:W-:Y:S02]  /*94b0*/  SEL R2, RZ, 0x1, P1 ;  /* 0x00000001ff027807 */ /* 0x000fe40000800000 */
[----:B------:R-:W-:Y:S02]  /*94c0*/  SEL R0, R0, RZ, P1 ;  /* 0x000000ff00007207 */ /* 0x000fe40000800000 */
[----:B------:R-:W-:-:S03]  /*94d0*/  LOP3.LUT R7, R7, R2, RZ, 0x3c, !PT ;  /* 0x0000000207077212 */ /* 0x000fc600078e3cff */
[----:B0-----:R-:W-:Y:S01]  /*94e0*/  IMAD R9, R0, 0x8, R3 ;  /* 0x0000000800097824 */ /* 0x001fe200078e0203 */
[----:B------:R-:W-:Y:S01]  /*94f0*/  SHF.L.U32 R4, R7, 0x1f, RZ ;  /* 0x0000001f07047819 */ /* 0x000fe200000006ff */
[----:B-1----:R-:W-:Y:S06]  /*9500*/  @!P0 BRA `(.L_x_194) ;  /* 0x0000001000248947 */ /* 0x002fec0003800000 */
.L_x_229:
        /* <DEDUP_REMOVED lines=9> */
.L_x_230:
        /* <DEDUP_REMOVED lines=9> */
.L_x_231:
        /* <DEDUP_REMOVED lines=9> */
.L_x_232:
        /* <DEDUP_REMOVED lines=9> */
.L_x_233:
        /* <DEDUP_REMOVED lines=9> */
.L_x_234:
        /* <DEDUP_REMOVED lines=9> */
.L_x_235:
        /* <DEDUP_REMOVED lines=9> */
.L_x_236:
        /* <DEDUP_REMOVED lines=9> */
.L_x_237:
        /* <DEDUP_REMOVED lines=9> */
.L_x_238:
        /* <DEDUP_REMOVED lines=9> */
.L_x_239:
        /* <DEDUP_REMOVED lines=9> */
.L_x_240:
        /* <DEDUP_REMOVED lines=9> */
.L_x_241:
        /* <DEDUP_REMOVED lines=9> */
.L_x_242:
        /* <DEDUP_REMOVED lines=9> */
.L_x_243:
        /* <DEDUP_REMOVED lines=9> */
.L_x_244:
        /* <DEDUP_REMOVED lines=9> */
.L_x_245:
        /* <DEDUP_REMOVED lines=9> */
.L_x_246:
        /* <DEDUP_REMOVED lines=9> */
.L_x_247:
        /* <DEDUP_REMOVED lines=9> */
.L_x_248:
        /* <DEDUP_REMOVED lines=9> */
.L_x_249:
        /* <DEDUP_REMOVED lines=9> */
.L_x_250:
        /* <DEDUP_REMOVED lines=9> */
.L_x_251:
        /* <DEDUP_REMOVED lines=9> */
.L_x_252:
[----:B------:R-:W1:Y:S01]  /*a200*/  SYNCS.PHASECHK.TRANS64.TRYWAIT P0, [R6+URZ], R5 ;  /* 0x00000005060075a7 */ /* 0x000e62000800017f */
[----:B------:R-:W-:-:S05]  /*a210*/  VIADD R0, R0, 0x1 ;  /* 0x0000000100007836 */ /* 0x000fca0000000000 */
[----:B------:R-:W-:-:S04]  /*a220*/  ISETP.NE.AND P1, PT, R0, 0x1c, PT ;  /* 0x0000001c0000780c */ /* 0x000fc80003f25270 */
[----:B------:R-:W-:Y:S02]  /*a230*/  SEL R2, RZ, 0x1, P1 ;  /* 0x00000001ff027807 */ /* 0x000fe40000800000 */
[----:B------:R-:W-:Y:S02]  /*a240*/  SEL R0, R0, RZ, P1 ;  /* 0x000000ff00007207 */ /* 0x000fe40000800000 */
[----:B------:R-:W-:Y:S01]  /*a250*/  LOP3.LUT R2, R7, R2, RZ, 0x3c, !PT ;  /* 0x0000000207027212 */ /* 0x000fe200078e3cff */
[----:B-1----:R-:W-:Y:S06]  /*a260*/  @!P0 BRA `(.L_x_218) ;  /* 0x0000000800ac8947 */ /* 0x002fec0003800000 */
.L_x_253:
[----:B------:R-:W-:Y:S01]  /*a270*/  IMAD R3, R0, 0x8, R3 ;  /* 0x0000000800037824 */ /* 0x000fe200078e0203 */
[----:B------:R-:W-:-:S07]  /*a280*/  SHF.L.U32 R0, R2, 0x1f, RZ ;  /* 0x0000001f02007819 */ /* 0x000fce00000006ff */
.L_x_219:
[----:B--2---:R2:W3:Y:S02]  /*a290*/  SYNCS.PHASECHK.TRANS64.TRYWAIT P0, [R3+URZ], R0 ;  /* 0x00000000030075a7 */ /* 0x0044e4000800017f */
[----:B---3--:R-:W-:Y:S05]  /*a2a0*/  @!P0 NANOSLEEP.SYNCS 0x989680 ;  /* 0x009896800000895d */ /* 0x008fea0003900000 */
[----:B------:R-:W3:Y:S02]  /*a2b0*/  @!P0 SYNCS.PHASECHK.TRANS64 P0, [R3+URZ], R0 ;  /* 0x00000000030085a7 */ /* 0x000ee4000800007f */
[----:B---3--:R-:W-:Y:S05]  /*a2c0*/  @!P0 BRA `(.L_x_219) ;  /* 0xfffffffc00f08947 */ /* 0x008fea000383ffff */
.L_x_190:
[----:B------:R-:W-:Y:S05]  /*a2d0*/  BSYNC B0 ;  /* 0x0000000000007941 */ /* 0x000fea0003800000 */
.L_x_189:
[----:B------:R-:W-:Y:S05]  /*a2e0*/  EXIT ;  /* 0x000000000000794d */ /* 0x000fea0003800000 */
.L_x_22:
[----:B-1----:R-:W-:-:S04]  /*a2f0*/  IMAD.U32 R12, RZ, RZ, UR6 ;  /* 0x00000006ff0c7e24 */ /* 0x002fc8000f8e00ff */
[----:B------:R1:W4:Y:S03]  /*a300*/  SYNCS.PHASECHK.TRANS64.TRYWAIT P1, [R12+URZ], R11 ;  /* 0x0000000b0c0075a7 */ /* 0x000326000802017f */
[----:B----4-:R-:W-:Y:S05]  /*a310*/  @!P1 NANOSLEEP.SYNCS 0x989680 ;  /* 0x009896800000995d */ /* 0x010fea0003900000 */
[----:B------:R-:W4:Y:S02]  /*a320*/  @!P1 SYNCS.PHASECHK.TRANS64 P1, [R12+URZ], R11 ;  /* 0x0000000b0c0095a7 */ /* 0x000f24000802007f */
[----:B----4-:R-:W-:Y:S05]  /*a330*/  @!P1 BRA `(.L_x_22) ;  /* 0xfffffffc00ec9947 */ /* 0x010fea000383ffff */
[----:B------:R-:W-:Y:S05]  /*a340*/  BRA `(.L_x_21) ;  /* 0xffffff7400d47947 */ /* 0x000fea000383ffff */
.L_x_28:
[----:B-1----:R-:W-:-:S04]  /*a350*/  IMAD.U32 R142, RZ, RZ, UR12 ;  /* 0x0000000cff8e7e24 */ /* 0x002fc8000f8e00ff */
[----:B------:R1:W4:Y:S03]  /*a360*/  SYNCS.PHASECHK.TRANS64.TRYWAIT P1, [R142+URZ], R13 ;  /* 0x0000000d8e0075a7 */ /* 0x000326000802017f */
[----:B----4-:R-:W-:Y:S05]  /*a370*/  @!P1 NANOSLEEP.SYNCS 0x989680 ;  /* 0x009896800000995d */ /* 0x010fea0003900000 */
[----:B------:R-:W4:Y:S02]  /*a380*/  @!P1 SYNCS.PHASECHK.TRANS64 P1, [R142+URZ], R13 ;  /* 0x0000000d8e0095a7 */ /* 0x000f24000802007f */
[----:B----4-:R-:W-:Y:S05]  /*a390*/  @!P1 BRA `(.L_x_28) ;  /* 0xfffffffc00ec9947 */ /* 0x010fea000383ffff */
[----:B------:R-:W-:Y:S05]  /*a3a0*/  BRA `(.L_x_27) ;  /* 0xffffff8000007947 */ /* 0x000fea000383ffff */
.L_x_177:
[----:B------:R-:W-:Y:S01]  /*a3b0*/  BSSY B1, `(.L_x_220) ;  /* 0x0000006000017945 */ /* 0x000fe20003800000 */
[----:B------:R-:W-:-:S07]  /*a3c0*/  IMAD.MOV.U32 R6, RZ, RZ, -0x1 ;  /* 0xffffffffff067424 */ /* 0x000fce00078e00ff */
[----:B------:R-:W-:Y:S05]  /*a3d0*/  WARPSYNC.COLLECTIVE R6, `(.L_x_221) ;  /* 0x00000000060c7348 */ /* 0x000fea0003c00000 */
[----:B------:R-:W-:Y:S02]  /*a3e0*/  ELECT P0, UR62, PT ;  /* 0x00000000003e782f */ /* 0x000fe40003800000 */
[----:B------:R-:W-:Y:S01]  /*a3f0*/  MOV R6, UR62 ;  /* 0x0000003e00067c02 */ /* 0x000fe20008000f00 */
[----:B------:R-:W-:Y:S10]  /*a400*/  ENDCOLLECTIVE ;  /* 0x000000000000791b */ /* 0x000ff40003800000 */
.L_x_221:
[----:B------:R-:W-:Y:S05]  /*a410*/  BSYNC B1 ;  /* 0x0000000000017941 */ /* 0x000fea0003800000 */
.L_x_220:
[----:B------:R-:W-:Y:S05]  /*a420*/  BRA `(.L_x_222) ;  /* 0xffffffe000e07947 */ /* 0x000fea000383ffff */
.L_x_180:
[----:B0-----:R0:W1:Y:S02]  /*a430*/  SYNCS.PHASECHK.TRANS64.TRYWAIT P0, [R20+URZ+0xe0], R9 ;  /* 0x0000e009140075a7 */ /* 0x001064000800017f */
[----:B-1----:R-:W-:Y:S05]  /*a440*/  @!P0 NANOSLEEP.SYNCS 0x989680 ;  /* 0x009896800000895d */ /* 0x002fea0003900000 */
[----:B------:R-:W1:Y:S02]  /*a450*/  @!P0 SYNCS.PHASECHK.TRANS64 P0, [R20+URZ+0xe0], R9 ;  /* 0x0000e009140085a7 */ /* 0x000e64000800007f */
[----:B-1----:R-:W-:Y:S05]  /*a460*/  @!P0 BRA `(.L_x_180) ;  /* 0xfffffffc00f08947 */ /* 0x002fea000383ffff */
[----:B------:R-:W-:Y:S05]  /*a470*/  BRA `(.L_x_223) ;  /* 0xffffffe400207947 */ /* 0x000fea000383ffff */
.L_x_188:
[----:B------:R-:W-:Y:S01]  /*a480*/  BSSY B0, `(.L_x_224) ;  /* 0x0000006000007945 */ /* 0x000fe20003800000 */
[----:B------:R-:W-:-:S07]  /*a490*/  IMAD.MOV.U32 R6, RZ, RZ, -0x1 ;  /* 0xffffffffff067424 */ /* 0x000fce00078e00ff */
[----:B------:R-:W-:Y:S05]  /*a4a0*/  WARPSYNC.COLLECTIVE R6, `(.L_x_225) ;  /* 0x00000000060c7348 */ /* 0x000fea0003c00000 */
[----:B------:R-:W-:Y:S02]  /*a4b0*/  ELECT P0, UR62, PT ;  /* 0x00000000003e782f */ /* 0x000fe40003800000 */
[----:B------:R-:W-:Y:S01]  /*a4c0*/  MOV R6, UR62 ;  /* 0x0000003e00067c02 */ /* 0x000fe20008000f00 */
[----:B------:R-:W-:Y:S10]  /*a4d0*/  ENDCOLLECTIVE ;  /* 0x000000000000791b */ /* 0x000ff40003800000 */
.L_x_225:
[----:B------:R-:W-:Y:S05]  /*a4e0*/  BSYNC B0 ;  /* 0x0000000000007941 */ /* 0x000fea0003800000 */
.L_x_224:
[----:B------:R-:W-:Y:S05]  /*a4f0*/  BRA `(.L_x_226) ;  /* 0xffffffec00687947 */ /* 0x000fea000383ffff */
.L_x_192:
[----:B0-----:R0:W1:Y:S02]  /*a500*/  SYNCS.PHASECHK.TRANS64.TRYWAIT P0, [R7+URZ], R2 ;  /* 0x00000002070075a7 */ /* 0x001064000800017f */
[----:B-1----:R-:W-:Y:S05]  /*a510*/  @!P0 NANOSLEEP.SYNCS 0x989680 ;  /* 0x009896800000895d */ /* 0x002fea0003900000 */
[----:B------:R-:W1:Y:S02]  /*a520*/  @!P0 SYNCS.PHASECHK.TRANS64 P0, [R7+URZ], R2 ;  /* 0x00000002070085a7 */ /* 0x000e64000800007f */
[----:B-1----:R-:W-:Y:S05]  /*a530*/  @!P0 BRA `(.L_x_192) ;  /* 0xfffffffc00f08947 */ /* 0x002fea000383ffff */
[----:B------:R-:W-:Y:S05]  /*a540*/  BRA `(.L_x_227) ;  /* 0xffffffec00a87947 */ /* 0x000fea000383ffff */
.L_x_193:
[----:B0-----:R0:W1:Y:S02]  /*a550*/  SYNCS.PHASECHK.TRANS64.TRYWAIT P0, [R9+URZ], R4 ;  /* 0x00000004090075a7 */ /* 0x001064000800017f */
[----:B-1----:R-:W-:Y:S05]  /*a560*/  @!P0 NANOSLEEP.SYNCS 0x989680 ;  /* 0x009896800000895d */ /* 0x002fea0003900000 */
[----:B------:R-:W1:Y:S02]  /*a570*/  @!P0 SYNCS.PHASECHK.TRANS64 P0, [R9+URZ], R4 ;  /* 0x00000004090085a7 */ /* 0x000e64000800007f */
[----:B-1----:R-:W-:Y:S05]  /*a580*/  @!P0 BRA `(.L_x_193) ;  /* 0xfffffffc00f08947 */ /* 0x002fea000383ffff */
[----:B------:R-:W-:Y:S05]  /*a590*/  BRA `(.L_x_228) ;  /* 0xffffffec00b87947 */ /* 0x000fea000383ffff */
.L_x_194:
[----:B0-----:R0:W1:Y:S02]  /*a5a0*/  SYNCS.PHASECHK.TRANS64.TRYWAIT P0, [R6+URZ], R5 ;  /* 0x00000005060075a7 */ /* 0x001064000800017f */
[----:B-1----:R-:W-:Y:S05]  /*a5b0*/  @!P0 NANOSLEEP.SYNCS 0x989680 ;  /* 0x009896800000895d */ /* 0x002fea0003900000 */
[----:B------:R-:W1:Y:S02]  /*a5c0*/  @!P0 SYNCS.PHASECHK.TRANS64 P0, [R6+URZ], R5 ;  /* 0x00000005060085a7 */ /* 0x000e64000800007f */
[----:B-1----:R-:W-:Y:S05]  /*a5d0*/  @!P0 BRA `(.L_x_194) ;  /* 0xfffffffc00f08947 */ /* 0x002fea000383ffff */
[----:B------:R-:W-:Y:S05]  /*a5e0*/  BRA `(.L_x_229) ;  /* 0xffffffec00c87947 */ /* 0x000fea000383ffff */
.L_x_195:
[----:B0-----:R0:W1:Y:S02]  /*a5f0*/  SYNCS.PHASECHK.TRANS64.TRYWAIT P0, [R9+URZ], R4 ;  /* 0x00000004090075a7 */ /* 0x001064000800017f */
[----:B-1----:R-:W-:Y:S05]  /*a600*/  @!P0 NANOSLEEP.SYNCS 0x989680 ;  /* 0x009896800000895d */ /* 0x002fea0003900000 */
[----:B------:R-:W1:Y:S02]  /*a610*/  @!P0 SYNCS.PHASECHK.TRANS64 P0, [R9+URZ], R4 ;  /* 0x00000004090085a7 */ /* 0x000e64000800007f */
[----:B-1----:R-:W-:Y:S05]  /*a620*/  @!P0 BRA `(.L_x_195) ;  /* 0xfffffffc00f08947 */ /* 0x002fea000383ffff */
[----:B------:R-:W-:Y:S05]  /*a630*/  BRA `(.L_x_230) ;  /* 0xffffffec00d87947 */ /* 0x000fea000383ffff */
.L_x_196:
[----:B0-----:R0:W1:Y:S02]  /*a640*/  SYNCS.PHASECHK.TRANS64.TRYWAIT P0, [R6+URZ], R5 ;  /* 0x00000005060075a7 */ /* 0x001064000800017f */
[----:B-1----:R-:W-:Y:S05]  /*a650*/  @!P0 NANOSLEEP.SYNCS 0x989680 ;  /* 0x009896800000895d */ /* 0x002fea0003900000 */
[----:B------:R-:W1:Y:S02]  /*a660*/  @!P0 SYNCS.PHASECHK.TRANS64 P0, [R6+URZ], R5 ;  /* 0x00000005060085a7 */ /* 0x000e64000800007f */
[----:B-1----:R-:W-:Y:S05]  /*a670*/  @!P0 BRA `(.L_x_196) ;  /* 0xfffffffc00f08947 */ /* 0x002fea000383ffff */
[----:B------:R-:W-:Y:S05]  /*a680*/  BRA `(.L_x_231) ;  /* 0xffffffec00e87947 */ /* 0x000fea000383ffff */
.L_x_197:
[----:B0-----:R0:W1:Y:S02]  /*a690*/  SYNCS.PHASECHK.TRANS64.TRYWAIT P0, [R9+URZ], R4 ;  /* 0x00000004090075a7 */ /* 0x001064000800017f */
[----:B-1----:R-:W-:Y:S05]  /*a6a0*/  @!P0 NANOSLEEP.SYNCS 0x989680 ;  /* 0x009896800000895d */ /* 0x002fea0003900000 */
[----:B------:R-:W1:Y:S02]  /*a6b0*/  @!P0 SYNCS.PHASECHK.TRANS64 P0, [R9+URZ], R4 ;  /* 0x00000004090085a7 */ /* 0x000e64000800007f */
[----:B-1----:R-:W-:Y:S05]  /*a6c0*/  @!P0 BRA `(.L_x_197) ;  /* 0xfffffffc00f08947 */ /* 0x002fea000383ffff */
[----:B------:R-:W-:Y:S05]  /*a6d0*/  BRA `(.L_x_232) ;  /* 0xffffffec00f87947 */ /* 0x000fea000383ffff */
.L_x_198:
[----:B0-----:R0:W1:Y:S02]  /*a6e0*/  SYNCS.PHASECHK.TRANS64.TRYWAIT P0, [R6+URZ], R5 ;  /* 0x00000005060075a7 */ /* 0x001064000800017f */
[----:B-1----:R-:W-:Y:S05]  /*a6f0*/  @!P0 NANOSLEEP.SYNCS 0x989680 ;  /* 0x009896800000895d */ /* 0x002fea0003900000 */
[----:B------:R-:W1:Y:S02]  /*a700*/  @!P0 SYNCS.PHASECHK.TRANS64 P0, [R6+URZ], R5 ;  /* 0x00000005060085a7 */ /* 0x000e64000800007f */
[----:B-1----:R-:W-:Y:S05]  /*a710*/  @!P0 BRA `(.L_x_198) ;  /* 0xfffffffc00f08947 */ /* 0x002fea000383ffff */
[----:B------:R-:W-:Y:S05]  /*a720*/  BRA `(.L_x_233) ;  /* 0xfffffff000087947 */ /* 0x000fea000383ffff */
.L_x_199:
[----:B0-----:R0:W1:Y:S02]  /*a730*/  SYNCS.PHASECHK.TRANS64.TRYWAIT P0, [R9+URZ], R4 ;  /* 0x00000004090075a7 */ /* 0x001064000800017f */
[----:B-1----:R-:W-:Y:S05]  /*a740*/  @!P0 NANOSLEEP.SYNCS 0x989680 ;  /* 0x009896800000895d */ /* 0x002fea0003900000 */
[----:B------:R-:W1:Y:S02]  /*a750*/  @!P0 SYNCS.PHASECHK.TRANS64 P0, [R9+URZ], R4 ;  /* 0x00000004090085a7 */ /* 0x000e64000800007f */
[----:B-1----:R-:W-:Y:S05]  /*a760*/  @!P0 BRA `(.L_x_199) ;  /* 0xfffffffc00f08947 */ /* 0x002fea000383ffff */
[----:B------:R-:W-:Y:S05]  /*a770*/  BRA `(.L_x_234) ;  /* 0xfffffff000187947 */ /* 0x000fea000383ffff */
.L_x_200:
[----:B0-----:R0:W1:Y:S02]  /*a780*/  SYNCS.PHASECHK.TRANS64.TRYWAIT P0, [R6+URZ], R5 ;  /* 0x00000005060075a7 */ /* 0x001064000800017f */
[----:B-1----:R-:W-:Y:S05]  /*a790*/  @!P0 NANOSLEEP.SYNCS 0x989680 ;  /* 0x009896800000895d */ /* 0x002fea0003900000 */
[----:B------:R-:W1:Y:S02]  /*a7a0*/  @!P0 SYNCS.PHASECHK.TRANS64 P0, [R6+URZ], R5 ;  /* 0x00000005060085a7 */ /* 0x000e64000800007f */
[----:B-1----:R-:W-:Y:S05]  /*a7b0*/  @!P0 BRA `(.L_x_200) ;  /* 0xfffffffc00f08947 */ /* 0x002fea000383ffff */
[----:B------:R-:W-:Y:S05]  /*a7c0*/  BRA `(.L_x_235) ;  /* 0xfffffff000287947 */ /* 0x000fea000383ffff */
.L_x_201:
[----:B0-----:R0:W1:Y:S02]  /*a7d0*/  SYNCS.PHASECHK.TRANS64.TRYWAIT P0, [R9+URZ], R4 ;  /* 0x00000004090075a7 */ /* 0x001064000800017f */
[----:B-1----:R-:W-:Y:S05]  /*a7e0*/  @!P0 NANOSLEEP.SYNCS 0x989680 ;  /* 0x009896800000895d */ /* 0x002fea0003900000 */
[----:B------:R-:W1:Y:S02]  /*a7f0*/  @!P0 SYNCS.PHASECHK.TRANS64 P0, [R9+URZ], R4 ;  /* 0x00000004090085a7 */ /* 0x000e64000800007f */
[----:B-1----:R-:W-:Y:S05]  /*a800*/  @!P0 BRA `(.L_x_201) ;  /* 0xfffffffc00f08947 */ /* 0x002fea000383ffff */
[----:B------:R-:W-:Y:S05]  /*a810*/  BRA `(.L_x_236) ;  /* 0xfffffff000387947 */ /* 0x000fea000383ffff */
.L_x_202:
[----:B0-----:R0:W1:Y:S02]  /*a820*/  SYNCS.PHASECHK.TRANS64.TRYWAIT P0, [R6+URZ], R5 ;  /* 0x00000005060075a7 */ /* 0x001064000800017f */
[----:B-1----:R-:W-:Y:S05]  /*a830*/  @!P0 NANOSLEEP.SYNCS 0x989680 ;  /* 0x009896800000895d */ /* 0x002fea0003900000 */
[----:B------:R-:W1:Y:S02]  /*a840*/  @!P0 SYNCS.PHASECHK.TRANS64 P0, [R6+URZ], R5 ;  /* 0x00000005060085a7 */ /* 0x000e64000800007f */
[----:B-1----:R-:W-:Y:S05]  /*a850*/  @!P0 BRA `(.L_x_202) ;  /* 0xfffffffc00f08947 */ /* 0x002fea000383ffff */
[----:B------:R-:W-:Y:S05]  /*a860*/  BRA `(.L_x_237) ;  /* 0xfffffff000487947 */ /* 0x000fea000383ffff */
.L_x_203:
[----:B0-----:R0:W1:Y:S02]  /*a870*/  SYNCS.PHASECHK.TRANS64.TRYWAIT P0, [R9+URZ], R4 ;  /* 0x00000004090075a7 */ /* 0x001064000800017f */
[----:B-1----:R-:W-:Y:S05]  /*a880*/  @!P0 NANOSLEEP.SYNCS 0x989680 ;  /* 0x009896800000895d */ /* 0x002fea0003900000 */
[----:B------:R-:W1:Y:S02]  /*a890*/  @!P0 SYNCS.PHASECHK.TRANS64 P0, [R9+URZ], R4 ;  /* 0x00000004090085a7 */ /* 0x000e64000800007f */
[----:B-1----:R-:W-:Y:S05]  /*a8a0*/  @!P0 BRA `(.L_x_203) ;  /* 0xfffffffc00f08947 */ /* 0x002fea000383ffff */
[----:B------:R-:W-:Y:S05]  /*a8b0*/  BRA `(.L_x_238) ;  /* 0xfffffff000587947 */ /* 0x000fea000383ffff */
.L_x_204:
[----:B0-----:R0:W1:Y:S02]  /*a8c0*/  SYNCS.PHASECHK.TRANS64.TRYWAIT P0, [R6+URZ], R5 ;  /* 0x00000005060075a7 */ /* 0x001064000800017f */
[----:B-1----:R-:W-:Y:S05]  /*a8d0*/  @!P0 NANOSLEEP.SYNCS 0x989680 ;  /* 0x009896800000895d */ /* 0x002fea0003900000 */
[----:B------:R-:W1:Y:S02]  /*a8e0*/  @!P0 SYNCS.PHASECHK.TRANS64 P0, [R6+URZ], R5 ;  /* 0x00000005060085a7 */ /* 0x000e64000800007f */
[----:B-1----:R-:W-:Y:S05]  /*a8f0*/  @!P0 BRA `(.L_x_204) ;  /* 0xfffffffc00f08947 */ /* 0x002fea000383ffff */
[----:B------:R-:W-:Y:S05]  /*a900*/  BRA `(.L_x_239) ;  /* 0xfffffff000687947 */ /* 0x000fea000383ffff */
.L_x_205:
[----:B0-----:R0:W1:Y:S02]  /*a910*/  SYNCS.PHASECHK.TRANS64.TRYWAIT P0, [R9+URZ], R4 ;  /* 0x00000004090075a7 */ /* 0x001064000800017f */
[----:B-1----:R-:W-:Y:S05]  /*a920*/  @!P0 NANOSLEEP.SYNCS 0x989680 ;  /* 0x009896800000895d */ /* 0x002fea0003900000 */
[----:B------:R-:W1:Y:S02]  /*a930*/  @!P0 SYNCS.PHASECHK.TRANS64 P0, [R9+URZ], R4 ;  /* 0x00000004090085a7 */ /* 0x000e64000800007f */
[----:B-1----:R-:W-:Y:S05]  /*a940*/  @!P0 BRA `(.L_x_205) ;  /* 0xfffffffc00f08947 */ /* 0x002fea000383ffff */
[----:B------:R-:W-:Y:S05]  /*a950*/  BRA `(.L_x_240) ;  /* 0xfffffff000787947 */ /* 0x000fea000383ffff */
.L_x_206:
[----:B0-----:R0:W1:Y:S02]  /*a960*/  SYNCS.PHASECHK.TRANS64.TRYWAIT P0, [R6+URZ], R5 ;  /* 0x00000005060075a7 */ /* 0x001064000800017f */
[----:B-1----:R-:W-:Y:S05]  /*a970*/  @!P0 NANOSLEEP.SYNCS 0x989680 ;  /* 0x009896800000895d */ /* 0x002fea0003900000 */
[----:B------:R-:W1:Y:S02]  /*a980*/  @!P0 SYNCS.PHASECHK.TRANS64 P0, [R6+URZ], R5 ;  /* 0x00000005060085a7 */ /* 0x000e64000800007f */
[----:B-1----:R-:W-:Y:S05]  /*a990*/  @!P0 BRA `(.L_x_206) ;  /* 0xfffffffc00f08947 */ /* 0x002fea000383ffff */
[----:B------:R-:W-:Y:S05]  /*a9a0*/  BRA `(.L_x_241) ;  /* 0xfffffff000887947 */ /* 0x000fea000383ffff */
.L_x_207:
[----:B0-----:R0:W1:Y:S02]  /*a9b0*/  SYNCS.PHASECHK.TRANS64.TRYWAIT P0, [R9+URZ], R4 ;  /* 0x00000004090075a7 */ /* 0x001064000800017f */
[----:B-1----:R-:W-:Y:S05]  /*a9c0*/  @!P0 NANOSLEEP.SYNCS 0x989680 ;  /* 0x009896800000895d */ /* 0x002fea0003900000 */
[----:B------:R-:W1:Y:S02]  /*a9d0*/  @!P0 SYNCS.PHASECHK.TRANS64 P0, [R9+URZ], R4 ;  /* 0x00000004090085a7 */ /* 0x000e64000800007f */
[----:B-1----:R-:W-:Y:S05]  /*a9e0*/  @!P0 BRA `(.L_x_207) ;  /* 0xfffffffc00f08947 */ /* 0x002fea000383ffff */
[----:B------:R-:W-:Y:S05]  /*a9f0*/  BRA `(.L_x_242) ;  /* 0xfffffff000987947 */ /* 0x000fea000383ffff */
.L_x_208:
[----:B0-----:R0:W1:Y:S02]  /*aa00*/  SYNCS.PHASECHK.TRANS64.TRYWAIT P0, [R6+URZ], R5 ;  /* 0x00000005060075a7 */ /* 0x001064000800017f */
[----:B-1----:R-:W-:Y:S05]  /*aa10*/  @!P0 NANOSLEEP.SYNCS 0x989680 ;  /* 0x009896800000895d */ /* 0x002fea0003900000 */
[----:B------:R-:W1:Y:S02]  /*aa20*/  @!P0 SYNCS.PHASECHK.TRANS64 P0, [R6+URZ], R5 ;  /* 0x00000005060085a7 */ /* 0x000e64000800007f */
[----:B-1----:R-:W-:Y:S05]  /*aa30*/  @!P0 BRA `(.L_x_208) ;  /* 0xfffffffc00f08947 */ /* 0x002fea000383ffff */
[----:B------:R-:W-:Y:S05]  /*aa40*/  BRA `(.L_x_243) ;  /* 0xfffffff000a87947 */ /* 0x000fea000383ffff */
.L_x_209:
[----:B0-----:R0:W1:Y:S02]  /*aa50*/  SYNCS.PHASECHK.TRANS64.TRYWAIT P0, [R9+URZ], R4 ;  /* 0x00000004090075a7 */ /* 0x001064000800017f */
[----:B-1----:R-:W-:Y:S05]  /*aa60*/  @!P0 NANOSLEEP.SYNCS 0x989680 ;  /* 0x009896800000895d */ /* 0x002fea0003900000 */
[----:B------:R-:W1:Y:S02]  /*aa70*/  @!P0 SYNCS.PHASECHK.TRANS64 P0, [R9+URZ], R4 ;  /* 0x00000004090085a7 */ /* 0x000e64000800007f */
[----:B-1----:R-:W-:Y:S05]  /*aa80*/  @!P0 BRA `(.L_x_209) ;  /* 0xfffffffc00f08947 */ /* 0x002fea000383ffff */
[----:B------:R-:W-:Y:S05]  /*aa90*/  BRA `(.L_x_244) ;  /* 0xfffffff000b87947 */ /* 0x000fea000383ffff */
.L_x_210:
[----:B0-----:R0:W1:Y:S02]  /*aaa0*/  SYNCS.PHASECHK.TRANS64.TRYWAIT P0, [R6+URZ], R5 ;  /* 0x00000005060075a7 */ /* 0x001064000800017f */
[----:B-1----:R-:W-:Y:S05]  /*aab0*/  @!P0 NANOSLEEP.SYNCS 0x989680 ;  /* 0x009896800000895d */ /* 0x002fea0003900000 */
[----:B------:R-:W1:Y:S02]  /*aac0*/  @!P0 SYNCS.PHASECHK.TRANS64 P0, [R6+URZ], R5 ;  /* 0x00000005060085a7 */ /* 0x000e64000800007f */
[----:B-1----:R-:W-:Y:S05]  /*aad0*/  @!P0 BRA `(.L_x_210) ;  /* 0xfffffffc00f08947 */ /* 0x002fea000383ffff */
[----:B------:R-:W-:Y:S05]  /*aae0*/  BRA `(.L_x_245) ;  /* 0xfffffff000c87947 */ /* 0x000fea000383ffff */
.L_x_211:
[----:B0-----:R0:W1:Y:S02]  /*aaf0*/  SYNCS.PHASECHK.TRANS64.TRYWAIT P0, [R9+URZ], R4 ;  /* 0x00000004090075a7 */ /* 0x001064000800017f */
[----:B-1----:R-:W-:Y:S05]  /*ab00*/  @!P0 NANOSLEEP.SYNCS 0x989680 ;  /* 0x009896800000895d */ /* 0x002fea0003900000 */
[----:B------:R-:W1:Y:S02]  /*ab10*/  @!P0 SYNCS.PHASECHK.TRANS64 P0, [R9+URZ], R4 ;  /* 0x00000004090085a7 */ /* 0x000e64000800007f */
[----:B-1----:R-:W-:Y:S05]  /*ab20*/  @!P0 BRA `(.L_x_211) ;  /* 0xfffffffc00f08947 */ /* 0x002fea000383ffff */
[----:B------:R-:W-:Y:S05]  /*ab30*/  BRA `(.L_x_246) ;  /* 0xfffffff000d87947 */ /* 0x000fea000383ffff */
.L_x_212:
[----:B0-----:R0:W1:Y:S02]  /*ab40*/  SYNCS.PHASECHK.TRANS64.TRYWAIT P0, [R6+URZ], R5 ;  /* 0x00000005060075a7 */ /* 0x001064000800017f */
[----:B-1----:R-:W-:Y:S05]  /*ab50*/  @!P0 NANOSLEEP.SYNCS 0x989680 ;  /* 0x009896800000895d */ /* 0x002fea0003900000 */
[----:B------:R-:W1:Y:S02]  /*ab60*/  @!P0 SYNCS.PHASECHK.TRANS64 P0, [R6+URZ], R5 ;  /* 0x00000005060085a7 */ /* 0x000e64000800007f */
[----:B-1----:R-:W-:Y:S05]  /*ab70*/  @!P0 BRA `(.L_x_212) ;  /* 0xfffffffc00f08947 */ /* 0x002fea000383ffff */
[----:B------:R-:W-:Y:S05]  /*ab80*/  BRA `(.L_x_247) ;  /* 0xfffffff000e87947 */ /* 0x000fea000383ffff */
.L_x_213:
[----:B0-----:R0:W1:Y:S02]  /*ab90*/  SYNCS.PHASECHK.TRANS64.TRYWAIT P0, [R9+URZ], R4 ;  /* 0x00000004090075a7 */ /* 0x001064000800017f */
[----:B-1----:R-:W-:Y:S05]  /*aba0*/  @!P0 NANOSLEEP.SYNCS 0x989680 ;  /* 0x009896800000895d */ /* 0x002fea0003900000 */
[----:B------:R-:W1:Y:S02]  /*abb0*/  @!P0 SYNCS.PHASECHK.TRANS64 P0, [R9+URZ], R4 ;  /* 0x00000004090085a7 */ /* 0x000e64000800007f */
[----:B-1----:R-:W-:Y:S05]  /*abc0*/  @!P0 BRA `(.L_x_213) ;  /* 0xfffffffc00f08947 */ /* 0x002fea000383ffff */
[----:B------:R-:W-:Y:S05]  /*abd0*/  BRA `(.L_x_248) ;  /* 0xfffffff000f87947 */ /* 0x000fea000383ffff */
.L_x_214:
[----:B0-----:R0:W1:Y:S02]  /*abe0*/  SYNCS.PHASECHK.TRANS64.TRYWAIT P0, [R6+URZ], R5 ;  /* 0x00000005060075a7 */ /* 0x001064000800017f */
[----:B-1----:R-:W-:Y:S05]  /*abf0*/  @!P0 NANOSLEEP.SYNCS 0x989680 ;  /* 0x009896800000895d */ /* 0x002fea0003900000 */
[----:B------:R-:W1:Y:S02]  /*ac00*/  @!P0 SYNCS.PHASECHK.TRANS64 P0, [R6+URZ], R5 ;  /* 0x00000005060085a7 */ /* 0x000e64000800007f */
[----:B-1----:R-:W-:Y:S05]  /*ac10*/  @!P0 BRA `(.L_x_214) ;  /* 0xfffffffc00f08947 */ /* 0x002fea000383ffff */
[----:B------:R-:W-:Y:S05]  /*ac20*/  BRA `(.L_x_249) ;  /* 0xfffffff400087947 */ /* 0x000fea000383ffff */
.L_x_215:
[----:B0-----:R0:W1:Y:S02]  /*ac30*/  SYNCS.PHASECHK.TRANS64.TRYWAIT P0, [R9+URZ], R4 ;  /* 0x00000004090075a7 */ /* 0x001064000800017f */
[----:B-1----:R-:W-:Y:S05]  /*ac40*/  @!P0 NANOSLEEP.SYNCS 0x989680 ;  /* 0x009896800000895d */ /* 0x002fea0003900000 */
[----:B------:R-:W1:Y:S02]  /*ac50*/  @!P0 SYNCS.PHASECHK.TRANS64 P0, [R9+URZ], R4 ;  /* 0x00000004090085a7 */ /* 0x000e64000800007f */
[----:B-1----:R-:W-:Y:S05]  /*ac60*/  @!P0 BRA `(.L_x_215) ;  /* 0xfffffffc00f08947 */ /* 0x002fea000383ffff */
[----:B------:R-:W-:Y:S05]  /*ac70*/  BRA `(.L_x_250) ;  /* 0xfffffff400187947 */ /* 0x000fea000383ffff */
.L_x_216:
[----:B0-----:R0:W1:Y:S02]  /*ac80*/  SYNCS.PHASECHK.TRANS64.TRYWAIT P0, [R6+URZ], R5 ;  /* 0x00000005060075a7 */ /* 0x001064000800017f */
[----:B-1----:R-:W-:Y:S05]  /*ac90*/  @!P0 NANOSLEEP.SYNCS 0x989680 ;  /* 0x009896800000895d */ /* 0x002fea0003900000 */
[----:B------:R-:W1:Y:S02]  /*aca0*/  @!P0 SYNCS.PHASECHK.TRANS64 P0, [R6+URZ], R5 ;  /* 0x00000005060085a7 */ /* 0x000e64000800007f */
[----:B-1----:R-:W-:Y:S05]  /*acb0*/  @!P0 BRA `(.L_x_216) ;  /* 0xfffffffc00f08947 */ /* 0x002fea000383ffff */
[----:B------:R-:W-:Y:S05]  /*acc0*/  BRA `(.L_x_251) ;  /* 0xfffffff400287947 */ /* 0x000fea000383ffff */
.L_x_217:
[----:B0-----:R0:W1:Y:S02]  /*acd0*/  SYNCS.PHASECHK.TRANS64.TRYWAIT P0, [R9+URZ], R4 ;  /* 0x00000004090075a7 */ /* 0x001064000800017f */
[----:B-1----:R-:W-:Y:S05]  /*ace0*/  @!P0 NANOSLEEP.SYNCS 0x989680 ;  /* 0x009896800000895d */ /* 0x002fea0003900000 */
[----:B------:R-:W1:Y:S02]  /*acf0*/  @!P0 SYNCS.PHASECHK.TRANS64 P0, [R9+URZ], R4 ;  /* 0x00000004090085a7 */ /* 0x000e64000800007f */
[----:B-1----:R-:W-:Y:S05]  /*ad00*/  @!P0 BRA `(.L_x_217) ;  /* 0xfffffffc00f08947 */ /* 0x002fea000383ffff */
[----:B------:R-:W-:Y:S05]  /*ad10*/  BRA `(.L_x_252) ;  /* 0xfffffff400387947 */ /* 0x000fea000383ffff */
.L_x_218:
[----:B-1----:R1:W2:Y:S02]  /*ad20*/  SYNCS.PHASECHK.TRANS64.TRYWAIT P0, [R6+URZ], R5 ;  /* 0x00000005060075a7 */ /* 0x0022a4000800017f */
[----:B--2---:R-:W-:Y:S05]  /*ad30*/  @!P0 NANOSLEEP.SYNCS 0x989680 ;  /* 0x009896800000895d */ /* 0x004fea0003900000 */
[----:B------:R-:W2:Y:S02]  /*ad40*/  @!P0 SYNCS.PHASECHK.TRANS64 P0, [R6+URZ], R5 ;  /* 0x00000005060085a7 */ /* 0x000ea4000800007f */
[----:B--2---:R-:W-:Y:S05]  /*ad50*/  @!P0 BRA `(.L_x_218) ;  /* 0xfffffffc00f08947 */ /* 0x004fea000383ffff */
[----:B------:R-:W-:Y:S05]  /*ad60*/  BRA `(.L_x_253) ;  /* 0xfffffff400407947 */ /* 0x000fea000383ffff */
.L_x_254:
[----:B------:R-:W-:-:S00]  /*ad70*/  BRA `(.L_x_254) ;  /* 0xfffffffc00fc7947 */ /* 0x000fc0000383ffff */
[----:B------:R-:W-:-:S00]  /*ad80*/  NOP ;  /* 0x0000000000007918 */ /* 0x000fc00000000000 */
[----:B------:R-:W-:-:S00]  /*ad90*/  NOP ;  /* 0x0000000000007918 */ /* 0x000fc00000000000 */
[----:B------:R-:W-:-:S00]  /*ada0*/  NOP ;  /* 0x0000000000007918 */ /* 0x000fc00000000000 */
[----:B------:R-:W-:-:S00]  /*adb0*/  NOP ;  /* 0x0000000000007918 */ /* 0x000fc00000000000 */
[----:B------:R-:W-:-:S00]  /*adc0*/  NOP ;  /* 0x0000000000007918 */ /* 0x000fc00000000000 */
[----:B------:R-:W-:-:S00]  /*add0*/  NOP ;  /* 0x0000000000007918 */ /* 0x000fc00000000000 */
[----:B------:R-:W-:-:S00]  /*ade0*/  NOP ;  /* 0x0000000000007918 */ /* 0x000fc00000000000 */
[----:B------:R-:W-:-:S00]  /*adf0*/  NOP ;  /* 0x0000000000007918 */ /* 0x000fc00000000000 */
.L_x_255:


//--------------------- .nv.shared._ZN7cutlass13device_kernelINS_4gemm6kernel13GemmUniversalIN4cute5tupleIJiiiiEEENS1_10collective13CollectiveMmaINS1_37MainloopSm90TmaGmmaWarpSpecializedFP8ILi28ENS5_IJNS4_1CILi1EEENSA_ILi8EEESB_EEENS1_35KernelTmaWarpSpecializedCooperativeEEENS5_IJNSA_ILi128EEESG_NSA_ILi32EEEEEENS_12float_e5m2_tENS5_IJlSB_lEEESJ_SK_NS4_8TiledMMAINS4_8MMA_AtomIJNS4_4SM904GMMA31MMA_64x128x32_F32E5M2E5M2_SS_TNILNSO_7ScaleInE1ELSQ_1EEEEEENS4_6LayoutINS5_IJNSA_ILi2EEESB_SB_EEENS5_IJSB_NSA_ILi0EEESW_EEEEENS5_IJNS4_10UnderscoreESZ_SZ_EEEEENS4_23SM90_TMA_LOAD_MULTICASTENS4_14ComposedLayoutINS4_7SwizzleILi1ELi4ELi3EEENS4_18smem_ptr_flag_bitsILi8EEENST_INS5_IJSC_SH_EEENS5_IJSH_SB_EEEEEEEvNS4_8identityENS4_13SM90_TMA_LOADES1B_vS1C_EENS_8epilogue10collective6detail29Sm90TmaWarpSpecializedAdapterINS1G_15DefaultEpilogueISJ_SK_SK_NS1F_6thread17LinearCombinationISJ_Li1EffLNS1K_9ScaleType4KindE0ELNS_15FloatRoundStyleE2ESJ_EENS1_15EpilogueDefaultEEEEEvvEEEEvNT_6ParamsE --------------------------
	.section	.nv.shared._ZN7cutlass13device_kernelINS_4gemm6kernel13GemmUniversalIN4cute5tupleIJiiiiEEENS1_10collective13CollectiveMmaINS1_37MainloopSm90TmaGmmaWarpSpecializedFP8ILi28ENS5_IJNS4_1CILi1EEENSA_ILi8EEESB_EEENS1_35KernelTmaWarpSpecializedCooperativeEEENS5_IJNSA_ILi128EEESG_NSA_ILi32EEEEEENS_12float_e5m2_tENS5_IJlSB_lEEESJ_SK_NS4_8TiledMMAINS4_8MMA_AtomIJNS4_4SM904GMMA31MMA_64x128x32_F32E5M2E5M2_SS_TNILNSO_7ScaleInE1ELSQ_1EEEEEENS4_6LayoutINS5_IJNSA_ILi2EEESB_SB_EEENS5_IJSB_NSA_ILi0EEESW_EEEEENS5_IJNS4_10UnderscoreESZ_SZ_EEEEENS4_23SM90_TMA_LOAD_MULTICASTENS4_14ComposedLayoutINS4_7SwizzleILi1ELi4ELi3EEENS4_18smem_ptr_flag_bitsILi8EEENST_INS5_IJSC_SH_EEENS5_IJSH_SB_EEEEEEEvNS4_8identityENS4_13SM90_TMA_LOADES1B_vS1C_EENS_8epilogue10collective6detail29Sm90TmaWarpSpecializedAdapterINS1G_15DefaultEpilogueISJ_SK_SK_NS1F_6thread17LinearCombinationISJ_Li1EffLNS1K_9ScaleType4KindE0ELNS_15FloatRoundStyleE2ESJ_EENS1_15EpilogueDefaultEEEEEvvEEEEvNT_6ParamsE,"aw",@nobits
	.sectionflags	@""
	.align	16
	.zero		1024


//--------------------- .nv.shared.reserved.0     --------------------------
	.section	.nv.shared.reserved.0,"aw",@nobits
	.weak		__nv_reservedSMEM_offset_0_alias
	.size		__nv_reservedSMEM_offset_0_alias, 0, 0
	.other		__nv_reservedSMEM_offset_0_alias,@"STO_CUDA_RESERVED_SHARED STV_DEFAULT"
__nv_reservedSMEM_offset_0_alias:
	.zero		0


//--------------------- .nv.global                --------------------------
	.section	.nv.global,"aw",@nobits
.nv.global:
	.type		_ZN40_INTERNAL_2d1cf51e_4_k_cu_271cfffd_192754cute1_E,@object
	.size		_ZN40_INTERNAL_2d1cf51e_4_k_cu_271cfffd_192754cute1_E,(_ZN40_INTERNAL_2d1cf51e_4_k_cu_271cfffd_192754cuda3std3__45__cpo6cbeginE - _ZN40_INTERNAL_2d1cf51e_4_k_cu_271cfffd_192754cute1_E)
_ZN40_INTERNAL_2d1cf51e_4_k_cu_271cfffd_192754cute1_E:
	.zero		1
	.type		_ZN40_INTERNAL_2d1cf51e_4_k_cu_271cfffd_192754cuda3std3__45__cpo6cbeginE,@object
	.size		_ZN40_INTERNAL_2d1cf51e_4_k_cu_271cfffd_192754cuda3std3__45__cpo6cbeginE,(_ZN40_INTERNAL_2d1cf51e_4_k_cu_271cfffd_192754cuda3std3__48in_placeE - _ZN40_INTERNAL_2d1cf51e_4_k_cu_271cfffd_192754cuda3std3__45__cpo6cbeginE)
_ZN40_INTERNAL_2d1cf51e_4_k_cu_271cfffd_192754cuda3std3__45__cpo6cbeginE:
	.zero		1
	.type		_ZN40_INTERNAL_2d1cf51e_4_k_cu_271cfffd_192754cuda3std3__48in_placeE,@object
	.size		_ZN40_INTERNAL_2d1cf51e_4_k_cu_271cfffd_192754cuda3std3__48in_placeE,(_ZN40_INTERNAL_2d1cf51e_4_k_cu_271cfffd_192754cuda3std6ranges3__45__cpo9iter_moveE - _ZN40_INTERNAL_2d1cf51e_4_k_cu_271cfffd_192754cuda3std3__48in_placeE)
_ZN40_INTERNAL_2d1cf51e_4_k_cu_271cfffd_192754cuda3std3__48in_placeE:
	.zero		1
	.type		_ZN40_INTERNAL_2d1cf51e_4_k_cu_271cfffd_192754cuda3std6ranges3__45__cpo9iter_moveE,@object
	.size		_ZN40_INTERNAL_2d1cf51e_4_k_cu_271cfffd_192754cuda3std6ranges3__45__cpo9iter_moveE,(_ZN40_INTERNAL_2d1cf51e_4_k_cu_271cfffd_192754cuda3std3__45__cpo5beginE - _ZN40_INTERNAL_2d1cf51e_4_k_cu_271cfffd_192754cuda3std6ranges3__45__cpo9iter_moveE)
_ZN40_INTERNAL_2d1cf51e_4_k_cu_271cfffd_192754cuda3std6ranges3__45__cpo9iter_moveE:
	.zero		1
	.type		_ZN40_INTERNAL_2d1cf51e_4_k_cu_271cfffd_192754cuda3std3__45__cpo5beginE,@object
	.size		_ZN40_INTERNAL_2d1cf51e_4_k_cu_271cfffd_192754cuda3std3__45__cpo5beginE,(_ZN40_INTERNAL_2d1cf51e_4_k_cu_271cfffd_192754cuda3std3__442_GLOBAL__N__2d1cf51e_4_k_cu_271cfffd_192756ignoreE - _ZN40_INTERNAL_2d1cf51e_4_k_cu_271cfffd_192754cuda3std3__45__cpo5beginE)
_ZN40_INTERNAL_2d1cf51e_4_k_cu_271cfffd_192754cuda3std3__45__cpo5beginE:
	.zero		1
	.type		_ZN40_INTERNAL_2d1cf51e_4_k_cu_271cfffd_192754cuda3std3__442_GLOBAL__N__2d1cf51e_4_k_cu_271cfffd_192756ignoreE,@object
	.size		_ZN40_INTERNAL_2d1cf51e_4_k_cu_271cfffd_192754cuda3std3__442_GLOBAL__N__2d1cf51e_4_k_cu_271cfffd_192756ignoreE,(_ZN40_INTERNAL_2d1cf51e_4_k_cu_271cfffd_192754cute7productE - _ZN40_INTERNAL_2d1cf51e_4_k_cu_271cfffd_192754cuda3std3__442_GLOBAL__N__2d1cf51e_4_k_cu_271cfffd_192756ignoreE)
_ZN40_INTERNAL_2d1cf51e_4_k_cu_271cfffd_192754cuda3std3__442_GLOBAL__N__2d1cf51e_4_k_cu_271cfffd_192756ignoreE:
	.zero		1
	.type		_ZN40_INTERNAL_2d1cf51e_4_k_cu_271cfffd_192754cute7productE,@object
	.size		_ZN40_INTERNAL_2d1cf51e_4_k_cu_271cfffd_192754cute7productE,(_ZN40_INTERNAL_2d1cf51e_4_k_cu_271cfffd_192754cuda3std3__45__cpo3endE - _ZN40_INTERNAL_2d1cf51e_4_k_cu_271cfffd_192754cute7productE)
_ZN40_INTERNAL_2d1cf51e_4_k_cu_271cfffd_192754cute7productE:
	.zero		1
	.type		_ZN40_INTERNAL_2d1cf51e_4_k_cu_271cfffd_192754cuda3std3__45__cpo3endE,@object
	.size		_ZN40_INTERNAL_2d1cf51e_4_k_cu_271cfffd_192754cuda3std3__45__cpo3endE,(_ZN40_INTERNAL_2d1cf51e_4_k_cu_271cfffd_192754cuda3std3__419piecewise_constructE - _ZN40_INTERNAL_2d1cf51e_4_k_cu_271cfffd_192754cuda3std3__45__cpo3endE)
_ZN40_INTERNAL_2d1cf51e_4_k_cu_271cfffd_192754cuda3std3__45__cpo3endE:
	.zero		1
	.type		_ZN40_INTERNAL_2d1cf51e_4_k_cu_271cfffd_192754cuda3std3__419piecewise_constructE,@object
	.size		_ZN40_INTERNAL_2d1cf51e_4_k_cu_271cfffd_192754cuda3std3__419piecewise_constructE,(_ZN40_INTERNAL_2d1cf51e_4_k_cu_271cfffd_192754cuda3std3__45__cpo4cendE - _ZN40_INTERNAL_2d1cf51e_4_k_cu_271cfffd_192754cuda3std3__419piecewise_constructE)
_ZN40_INTERNAL_2d1cf51e_4_k_cu_271cfffd_192754cuda3std3__419piecewise_constructE:
	.zero		1
	.type		_ZN40_INTERNAL_2d1cf51e_4_k_cu_271cfffd_192754cuda3std3__45__cpo4cendE,@object
	.size		_ZN40_INTERNAL_2d1cf51e_4_k_cu_271cfffd_192754cuda3std3__45__cpo4cendE,(_ZN40_INTERNAL_2d1cf51e_4_k_cu_271cfffd_192754cuda3std6ranges3__45__cpo4swapE - _ZN40_INTERNAL_2d1cf51e_4_k_cu_271cfffd_192754cuda3std3__45__cpo4cendE)
_ZN40_INTERNAL_2d1cf51e_4_k_cu_271cfffd_192754cuda3std3__45__cpo4cendE:
	.zero		1
	.type		_ZN40_INTERNAL_2d1cf51e_4_k_cu_271cfffd_192754cuda3std6ranges3__45__cpo4swapE,@object
	.size		_ZN40_INTERNAL_2d1cf51e_4_k_cu_271cfffd_192754cuda3std6ranges3__45__cpo4swapE,(.L_7 - _ZN40_INTERNAL_2d1cf51e_4_k_cu_271cfffd_192754cuda3std6ranges3__45__cpo4swapE)
_ZN40_INTERNAL_2d1cf51e_4_k_cu_271cfffd_192754cuda3std6ranges3__45__cpo4swapE:
	.zero		1
.L_7:


//--------------------- .nv.constant0._ZN7cutlass13device_kernelINS_4gemm6kernel13GemmUniversalIN4cute5tupleIJiiiiEEENS1_10collective13CollectiveMmaINS1_37MainloopSm90TmaGmmaWarpSpecializedFP8ILi28ENS5_IJNS4_1CILi1EEENSA_ILi8EEESB_EEENS1_35KernelTmaWarpSpecializedCooperativeEEENS5_IJNSA_ILi128EEESG_NSA_ILi32EEEEEENS_12float_e5m2_tENS5_IJlSB_lEEESJ_SK_NS4_8TiledMMAINS4_8MMA_AtomIJNS4_4SM904GMMA31MMA_64x128x32_F32E5M2E5M2_SS_TNILNSO_7ScaleInE1ELSQ_1EEEEEENS4_6LayoutINS5_IJNSA_ILi2EEESB_SB_EEENS5_IJSB_NSA_ILi0EEESW_EEEEENS5_IJNS4_10UnderscoreESZ_SZ_EEEEENS4_23SM90_TMA_LOAD_MULTICASTENS4_14ComposedLayoutINS4_7SwizzleILi1ELi4ELi3EEENS4_18smem_ptr_flag_bitsILi8EEENST_INS5_IJSC_SH_EEENS5_IJSH_SB_EEEEEEEvNS4_8identityENS4_13SM90_TMA_LOADES1B_vS1C_EENS_8epilogue10collective6detail29Sm90TmaWarpSpecializedAdapterINS1G_15DefaultEpilogueISJ_SK_SK_NS1F_6thread17LinearCombinationISJ_Li1EffLNS1K_9ScaleType4KindE0ELNS_15FloatRoundStyleE2ESJ_EENS1_15EpilogueDefaultEEEEEvvEEEEvNT_6ParamsE --------------------------
	.section	.nv.constant0._ZN7cutlass13device_kernelINS_4gemm6kernel13GemmUniversalIN4cute5tupleIJiiiiEEENS1_10collective13CollectiveMmaINS1_37MainloopSm90TmaGmmaWarpSpecializedFP8ILi28ENS5_IJNS4_1CILi1EEENSA_ILi8EEESB_EEENS1_35KernelTmaWarpSpecializedCooperativeEEENS5_IJNSA_ILi128EEESG_NSA_ILi32EEEEEENS_12float_e5m2_tENS5_IJlSB_lEEESJ_SK_NS4_8TiledMMAINS4_8MMA_AtomIJNS4_4SM904GMMA31MMA_64x128x32_F32E5M2E5M2_SS_TNILNSO_7ScaleInE1ELSQ_1EEEEEENS4_6LayoutINS5_IJNSA_ILi2EEESB_SB_EEENS5_IJSB_NSA_ILi0EEESW_EEEEENS5_IJNS4_10UnderscoreESZ_SZ_EEEEENS4_23SM90_TMA_LOAD_MULTICASTENS4_14ComposedLayoutINS4_7SwizzleILi1ELi4ELi3EEENS4_18smem_ptr_flag_bitsILi8EEENST_INS5_IJSC_SH_EEENS5_IJSH_SB_EEEEEEEvNS4_8identityENS4_13SM90_TMA_LOADES1B_vS1C_EENS_8epilogue10collective6detail29Sm90TmaWarpSpecializedAdapterINS1G_15DefaultEpilogueISJ_SK_SK_NS1F_6thread17LinearCombinationISJ_Li1EffLNS1K_9ScaleType4KindE0ELNS_15FloatRoundStyleE2ESJ_EENS1_15EpilogueDefaultEEEEEvvEEEEvNT_6ParamsE,"a",@progbits
	.sectionflags	@""
	.align	4
.nv.constant0._ZN7cutlass13device_kernelINS_4gemm6kernel13GemmUniversalIN4cute5tupleIJiiiiEEENS1_10collective13CollectiveMmaINS1_37MainloopSm90TmaGmmaWarpSpecializedFP8ILi28ENS5_IJNS4_1CILi1EEENSA_ILi8EEESB_EEENS1_35KernelTmaWarpSpecializedCooperativeEEENS5_IJNSA_ILi128EEESG_NSA_ILi32EEEEEENS_12float_e5m2_tENS5_IJlSB_lEEESJ_SK_NS4_8TiledMMAINS4_8MMA_AtomIJNS4_4SM904GMMA31MMA_64x128x32_F32E5M2E5M2_SS_TNILNSO_7ScaleInE1ELSQ_1EEEEEENS4_6LayoutINS5_IJNSA_ILi2EEESB_SB_EEENS5_IJSB_NSA_ILi0EEESW_EEEEENS5_IJNS4_10UnderscoreESZ_SZ_EEEEENS4_23SM90_TMA_LOAD_MULTICASTENS4_14ComposedLayoutINS4_7SwizzleILi1ELi4ELi3EEENS4_18smem_ptr_flag_bitsILi8EEENST_INS5_IJSC_SH_EEENS5_IJSH_SB_EEEEEEEvNS4_8identityENS4_13SM90_TMA_LOADES1B_vS1C_EENS_8epilogue10collective6detail29Sm90TmaWarpSpecializedAdapterINS1G_15DefaultEpilogueISJ_SK_SK_NS1F_6thread17LinearCombinationISJ_Li1EffLNS1K_9ScaleType4KindE0ELNS_15FloatRoundStyleE2ESJ_EENS1_15EpilogueDefaultEEEEEvvEEEEvNT_6ParamsE:
	.zero		1664


//--------------------- SYMBOLS --------------------------

	.type		.nv.reservedSmem.offset0,@object
	.size		.nv.reservedSmem.offset0,0x4
